	.target	sm_90a

	.elftype	@"ET_EXEC"


//--------------------- .note.nv.tkinfo           --------------------------
	.section	.note.nv.tkinfo,"",@"SHT_NOTE"
	.sectionflags	@"SHF_NOTE_NV_TKINFO"
	.tkinfo
        /*0018*/ 	.word	0x00000002
        /*0030*/ 	.string	""
        /*0030*/ 	.string	"ptxas"
        /*0030*/ 	.string	"Cuda compilation tools, release 13.0, V13.0.88"
        /*0030*/ 	.string	"Build cuda_13.0.r13.0/compiler.36424714_0"
        /*0030*/ 	.string	"-arch sm_90a -m 64 "



//--------------------- .note.nv.cuinfo           --------------------------
	.section	.note.nv.cuinfo,"",@"SHT_NOTE"
	.sectionflags	@"SHF_NOTE_NV_CUINFO"
        /*0018*/ 	.short	0x0002
        /*001a*/ 	.short	0x005a
        /*001c*/ 	.short	0x0082
	.zero		2


//--------------------- .nv.info                  --------------------------
	.section	.nv.info,"",@"SHT_CUDA_INFO"
	.align	4


	//----- nvinfo : EIATTR_REGCOUNT
	.align		4
        /*0000*/ 	.byte	0x04, 0x2f
        /*0002*/ 	.short	(.L_12 - .L_11)
	.align		4
.L_11:
        /*0004*/ 	.word	index@(_ZN7cutlass13device_kernelINS_4conv6kernel13ConvUniversalINS1_16ConvProblemShapeILNS1_8OperatorE2ELi3EEENS1_10collective14CollectiveConvINS1_46MainloopSm90TmaGmmaWarpSpecializedImplicitGemmILS5_2ELi7ELi3EN4cute5tupleIJNSA_1CILi1EEESD_SD_EEENS1_36KernelImplicitTmaWarpSpecializedSm90ELi1EEENSB_IJNSC_ILi128EEENSB_IJSH_EEENSB_IJNSC_ILi64EEEEEEEEENS_10bfloat16_tESM_NSA_8TiledMMAINSA_8MMA_AtomIJNSA_4SM904GMMA28MMA_64x128x16_F32BF16BF16_SSILNSQ_5MajorE1ELSS_1ELNSQ_7ScaleInE1ELST_1EEEEEENSA_6LayoutISE_NSB_IJNSC_ILi0EEESX_SX_EEEEENSB_IJNSA_10UnderscoreES10_S10_EEEEENS7_6detail26Sm90ImplicitGemmTileTraitsINSA_13SM90_TMA_LOADENSA_14ComposedLayoutINSA_7SwizzleILi3ELi4ELi3EEENSA_18smem_ptr_flag_bitsILi16EEENSW_INSB_IJNSB_IJSJ_NSC_ILi2EEEEEENSB_IJNSC_ILi8EEES1D_EEENSB_IJSD_NSC_ILi7EEEEEEEEENSB_IJNSB_IJSD_NSC_ILi4096EEEEEENSB_IJSJ_NSC_ILi512EEEEEENSB_IJSX_NSC_ILi8192EEEEEEEEEEEEEvEENS14_INSA_20SM90_TMA_LOAD_IM2COLES1Q_vEEEENS_8epilogue10collective6detail29Sm90TmaWarpSpecializedAdapterINS1W_15DefaultEpilogueISM_NSB_IJlNSB_IJSD_lllEEESX_EEES21_NS1V_6thread17LinearCombinationISM_Li1EffLNS22_9ScaleType4KindE0ELNS_15FloatRoundStyleE2ESM_EENS_4gemm15EpilogueDefaultEEEEEvvEEEEvNT_6ParamsE)
        /*0008*/ 	.word	0x000000aa


	//----- nvinfo : EIATTR_FRAME_SIZE
	.align		4
.L_12:
        /*000c*/ 	.byte	0x04, 0x11
        /*000e*/ 	.short	(.L_14 - .L_13)
	.align		4
.L_13:
        /*0010*/ 	.word	index@(_ZN7cutlass13device_kernelINS_4conv6kernel13ConvUniversalINS1_16ConvProblemShapeILNS1_8OperatorE2ELi3EEENS1_10collective14CollectiveConvINS1_46MainloopSm90TmaGmmaWarpSpecializedImplicitGemmILS5_2ELi7ELi3EN4cute5tupleIJNSA_1CILi1EEESD_SD_EEENS1_36KernelImplicitTmaWarpSpecializedSm90ELi1EEENSB_IJNSC_ILi128EEENSB_IJSH_EEENSB_IJNSC_ILi64EEEEEEEEENS_10bfloat16_tESM_NSA_8TiledMMAINSA_8MMA_AtomIJNSA_4SM904GMMA28MMA_64x128x16_F32BF16BF16_SSILNSQ_5MajorE1ELSS_1ELNSQ_7ScaleInE1ELST_1EEEEEENSA_6LayoutISE_NSB_IJNSC_ILi0EEESX_SX_EEEEENSB_IJNSA_10UnderscoreES10_S10_EEEEENS7_6detail26Sm90ImplicitGemmTileTraitsINSA_13SM90_TMA_LOADENSA_14ComposedLayoutINSA_7SwizzleILi3ELi4ELi3EEENSA_18smem_ptr_flag_bitsILi16EEENSW_INSB_IJNSB_IJSJ_NSC_ILi2EEEEEENSB_IJNSC_ILi8EEES1D_EEENSB_IJSD_NSC_ILi7EEEEEEEEENSB_IJNSB_IJSD_NSC_ILi4096EEEEEENSB_IJSJ_NSC_ILi512EEEEEENSB_IJSX_NSC_ILi8192EEEEEEEEEEEEEvEENS14_INSA_20SM90_TMA_LOAD_IM2COLES1Q_vEEEENS_8epilogue10collective6detail29Sm90TmaWarpSpecializedAdapterINS1W_15DefaultEpilogueISM_NSB_IJlNSB_IJSD_lllEEESX_EEES21_NS1V_6thread17LinearCombinationISM_Li1EffLNS22_9ScaleType4KindE0ELNS_15FloatRoundStyleE2ESM_EENS_4gemm15EpilogueDefaultEEEEEvvEEEEvNT_6ParamsE)
        /*0014*/ 	.word	0x00000000


	//----- nvinfo : EIATTR_MIN_STACK_SIZE
	.align		4
.L_14:
        /*0018*/ 	.byte	0x04, 0x12
        /*001a*/ 	.short	(.L_16 - .L_15)
	.align		4
.L_15:
        /*001c*/ 	.word	index@(_ZN7cutlass13device_kernelINS_4conv6kernel13ConvUniversalINS1_16ConvProblemShapeILNS1_8OperatorE2ELi3EEENS1_10collective14CollectiveConvINS1_46MainloopSm90TmaGmmaWarpSpecializedImplicitGemmILS5_2ELi7ELi3EN4cute5tupleIJNSA_1CILi1EEESD_SD_EEENS1_36KernelImplicitTmaWarpSpecializedSm90ELi1EEENSB_IJNSC_ILi128EEENSB_IJSH_EEENSB_IJNSC_ILi64EEEEEEEEENS_10bfloat16_tESM_NSA_8TiledMMAINSA_8MMA_AtomIJNSA_4SM904GMMA28MMA_64x128x16_F32BF16BF16_SSILNSQ_5MajorE1ELSS_1ELNSQ_7ScaleInE1ELST_1EEEEEENSA_6LayoutISE_NSB_IJNSC_ILi0EEESX_SX_EEEEENSB_IJNSA_10UnderscoreES10_S10_EEEEENS7_6detail26Sm90ImplicitGemmTileTraitsINSA_13SM90_TMA_LOADENSA_14ComposedLayoutINSA_7SwizzleILi3ELi4ELi3EEENSA_18smem_ptr_flag_bitsILi16EEENSW_INSB_IJNSB_IJSJ_NSC_ILi2EEEEEENSB_IJNSC_ILi8EEES1D_EEENSB_IJSD_NSC_ILi7EEEEEEEEENSB_IJNSB_IJSD_NSC_ILi4096EEEEEENSB_IJSJ_NSC_ILi512EEEEEENSB_IJSX_NSC_ILi8192EEEEEEEEEEEEEvEENS14_INSA_20SM90_TMA_LOAD_IM2COLES1Q_vEEEENS_8epilogue10collective6detail29Sm90TmaWarpSpecializedAdapterINS1W_15DefaultEpilogueISM_NSB_IJlNSB_IJSD_lllEEESX_EEES21_NS1V_6thread17LinearCombinationISM_Li1EffLNS22_9ScaleType4KindE0ELNS_15FloatRoundStyleE2ESM_EENS_4gemm15EpilogueDefaultEEEEEvvEEEEvNT_6ParamsE)
        /*0020*/ 	.word	0x00000000
.L_16:


//--------------------- .nv.compat                --------------------------
	.section	.nv.compat,"",@"SHT_CUDA_COMPAT_INFO"
	.align	4
        /*0000*/ 	.byte	0x02, 0x09, 0x01, 0x00, 0x02, 0x02, 0x04, 0x00, 0x02, 0x05, 0x05, 0x00, 0x03, 0x07, 0x01, 0x01
        /*0010*/ 	.byte	0x02, 0x03, 0x01, 0x00, 0x02, 0x06, 0x01, 0x00, 0x04, 0x0b, 0x08, 0x00, 0x00, 0x00, 0x00, 0x00
        /*0020*/ 	.byte	0x00, 0x00, 0x00, 0x00


//--------------------- .nv.info._ZN7cutlass13device_kernelINS_4conv6kernel13ConvUniversalINS1_16ConvProblemShapeILNS1_8OperatorE2ELi3EEENS1_10collective14CollectiveConvINS1_46MainloopSm90TmaGmmaWarpSpecializedImplicitGemmILS5_2ELi7ELi3EN4cute5tupleIJNSA_1CILi1EEESD_SD_EEENS1_36KernelImplicitTmaWarpSpecializedSm90ELi1EEENSB_IJNSC_ILi128EEENSB_IJSH_EEENSB_IJNSC_ILi64EEEEEEEEENS_10bfloat16_tESM_NSA_8TiledMMAINSA_8MMA_AtomIJNSA_4SM904GMMA28MMA_64x128x16_F32BF16BF16_SSILNSQ_5MajorE1ELSS_1ELNSQ_7ScaleInE1ELST_1EEEEEENSA_6LayoutISE_NSB_IJNSC_ILi0EEESX_SX_EEEEENSB_IJNSA_10UnderscoreES10_S10_EEEEENS7_6detail26Sm90ImplicitGemmTileTraitsINSA_13SM90_TMA_LOADENSA_14ComposedLayoutINSA_7SwizzleILi3ELi4ELi3EEENSA_18smem_ptr_flag_bitsILi16EEENSW_INSB_IJNSB_IJSJ_NSC_ILi2EEEEEENSB_IJNSC_ILi8EEES1D_EEENSB_IJSD_NSC_ILi7EEEEEEEEENSB_IJNSB_IJSD_NSC_ILi4096EEEEEENSB_IJSJ_NSC_ILi512EEEEEENSB_IJSX_NSC_ILi8192EEEEEEEEEEEEEvEENS14_INSA_20SM90_TMA_LOAD_IM2COLES1Q_vEEEENS_8epilogue10collective6detail29Sm90TmaWarpSpecializedAdapterINS1W_15DefaultEpilogueISM_NSB_IJlNSB_IJSD_lllEEESX_EEES21_NS1V_6thread17LinearCombinationISM_Li1EffLNS22_9ScaleType4KindE0ELNS_15FloatRoundStyleE2ESM_EENS_4gemm15EpilogueDefaultEEEEEvvEEEEvNT_6ParamsE --------------------------
	.section	.nv.info._ZN7cutlass13device_kernelINS_4conv6kernel13ConvUniversalINS1_16ConvProblemShapeILNS1_8OperatorE2ELi3EEENS1_10collective14CollectiveConvINS1_46MainloopSm90TmaGmmaWarpSpecializedImplicitGemmILS5_2ELi7ELi3EN4cute5tupleIJNSA_1CILi1EEESD_SD_EEENS1_36KernelImplicitTmaWarpSpecializedSm90ELi1EEENSB_IJNSC_ILi128EEENSB_IJSH_EEENSB_IJNSC_ILi64EEEEEEEEENS_10bfloat16_tESM_NSA_8TiledMMAINSA_8MMA_AtomIJNSA_4SM904GMMA28MMA_64x128x16_F32BF16BF16_SSILNSQ_5MajorE1ELSS_1ELNSQ_7ScaleInE1ELST_1EEEEEENSA_6LayoutISE_NSB_IJNSC_ILi0EEESX_SX_EEEEENSB_IJNSA_10UnderscoreES10_S10_EEEEENS7_6detail26Sm90ImplicitGemmTileTraitsINSA_13SM90_TMA_LOADENSA_14ComposedLayoutINSA_7SwizzleILi3ELi4ELi3EEENSA_18smem_ptr_flag_bitsILi16EEENSW_INSB_IJNSB_IJSJ_NSC_ILi2EEEEEENSB_IJNSC_ILi8EEES1D_EEENSB_IJSD_NSC_ILi7EEEEEEEEENSB_IJNSB_IJSD_NSC_ILi4096EEEEEENSB_IJSJ_NSC_ILi512EEEEEENSB_IJSX_NSC_ILi8192EEEEEEEEEEEEEvEENS14_INSA_20SM90_TMA_LOAD_IM2COLES1Q_vEEEENS_8epilogue10collective6detail29Sm90TmaWarpSpecializedAdapterINS1W_15DefaultEpilogueISM_NSB_IJlNSB_IJSD_lllEEESX_EEES21_NS1V_6thread17LinearCombinationISM_Li1EffLNS22_9ScaleType4KindE0ELNS_15FloatRoundStyleE2ESM_EENS_4gemm15EpilogueDefaultEEEEEvvEEEEvNT_6ParamsE,"",@"SHT_CUDA_INFO"
	.sectionflags	@""
	.align	4


	//----- nvinfo : EIATTR_CUDA_API_VERSION
	.align		4
        /*0000*/ 	.byte	0x04, 0x37
        /*0002*/ 	.short	(.L_18 - .L_17)
.L_17:
        /*0004*/ 	.word	0x00000082


	//----- nvinfo : EIATTR_KPARAM_INFO
	.align		4
.L_18:
        /*0008*/ 	.byte	0x04, 0x17
        /*000a*/ 	.short	(.L_20 - .L_19)
.L_19:
        /*000c*/ 	.word	0x00000000
        /*0010*/ 	.short	0x0000
        /*0012*/ 	.short	0x0070
        /*0014*/ 	.byte	0x00, 0xf0, 0x01, 0x10


	//----- nvinfo : EIATTR_SPARSE_MMA_MASK
	.align		4
.L_20:
        /*0018*/ 	.byte	0x03, 0x50
        /*001a*/ 	.short	0x0000


	//----- nvinfo : EIATTR_MAXREG_COUNT
	.align		4
        /*001c*/ 	.byte	0x03, 0x1b
        /*001e*/ 	.short	0x00ff


	//----- nvinfo : EIATTR_NUM_BARRIERS
	.align		4
        /*0020*/ 	.byte	0x02, 0x4c
        /*0022*/ 	.byte	0x01
	.zero		1


	//----- nvinfo : EIATTR_MERCURY_ISA_VERSION
	.align		4
        /*0024*/ 	.byte	0x03, 0x5f
        /*0026*/ 	.short	0x0101


	//----- nvinfo : EIATTR_COOP_GROUP_MASK_REGIDS
	.align		4
        /*0028*/ 	.byte	0x04, 0x29
        /*002a*/ 	.short	(.L_22 - .L_21)


	//   ....[0]....
.L_21:
        /*002c*/ 	.word	0xffffffff


	//   ....[1]....
        /*0030*/ 	.word	0xffffffff


	//   ....[2]....
        /*0034*/ 	.word	0xffffffff


	//----- nvinfo : EIATTR_COOP_GROUP_INSTR_OFFSETS
	.align		4
.L_22:
        /*0038*/ 	.byte	0x04, 0x28
        /*003a*/ 	.short	(.L_24 - .L_23)


	//   ....[0]....
.L_23:
        /*003c*/ 	.word	0x00000060


	//   ....[1]....
        /*0040*/ 	.word	0x00000070


	//   ....[2]....
        /*0044*/ 	.word	0x00000130


	//----- nvinfo : EIATTR_MBARRIER_INSTR_OFFSETS
	.align		4
.L_24:
        /*0048*/ 	.byte	0x04, 0x39
        /*004a*/ 	.short	(.L_26 - .L_25)


	//   ....[0]....
.L_25:
        /*004c*/ 	.word	0x00000250
        /*0050*/ 	.word	0x000000ff
        /*0054*/ 	.word	0x00038000
        /*0058*/ 	.short	0x0100
        /*005a*/ 	.byte	0x08
	.zero		1


	//   ....[1]....
        /*005c*/ 	.word	0x00000260
        /*0060*/ 	.word	0x000000ff
        /*0064*/ 	.word	0x00038038
        /*0068*/ 	.short	0x0100
        /*006a*/ 	.byte	0x08
	.zero		1


	//   ....[2]....
        /*006c*/ 	.word	0x00000270
        /*0070*/ 	.word	0x000000ff
        /*0074*/ 	.word	0x00038008
        /*0078*/ 	.short	0x0100
        /*007a*/ 	.byte	0x08
	.zero		1


	//   ....[3]....
        /*007c*/ 	.word	0x00000280
        /*0080*/ 	.word	0x000000ff
        /*0084*/ 	.word	0x00038040
        /*0088*/ 	.short	0x0100
        /*008a*/ 	.byte	0x08
	.zero		1


	//   ....[4]....
        /*008c*/ 	.word	0x00000290
        /*0090*/ 	.word	0x000000ff
        /*0094*/ 	.word	0x00038010
        /*0098*/ 	.short	0x0100
        /*009a*/ 	.byte	0x08
	.zero		1


	//   ....[5]....
        /*009c*/ 	.word	0x000002a0
        /*00a0*/ 	.word	0x000000ff
        /*00a4*/ 	.word	0x00038048
        /*00a8*/ 	.short	0x0100
        /*00aa*/ 	.byte	0x08
	.zero		1


	//   ....[6]....
        /*00ac*/ 	.word	0x000002b0
        /*00b0*/ 	.word	0x000000ff
        /*00b4*/ 	.word	0x00038018
        /*00b8*/ 	.short	0x0100
        /*00ba*/ 	.byte	0x08
	.zero		1


	//   ....[7]....
        /*00bc*/ 	.word	0x000002c0
        /*00c0*/ 	.word	0x000000ff
        /*00c4*/ 	.word	0x00038050
        /*00c8*/ 	.short	0x0100
        /*00ca*/ 	.byte	0x08
	.zero		1


	//   ....[8]....
        /*00cc*/ 	.word	0x000002d0
        /*00d0*/ 	.word	0x000000ff
        /*00d4*/ 	.word	0x00038020
        /*00d8*/ 	.short	0x0100
        /*00da*/ 	.byte	0x08
	.zero		1


	//   ....[9]....
        /*00dc*/ 	.word	0x000002e0
        /*00e0*/ 	.word	0x000000ff
        /*00e4*/ 	.word	0x00038058
        /*00e8*/ 	.short	0x0100
        /*00ea*/ 	.byte	0x08
	.zero		1


	//   ....[10]....
        /*00ec*/ 	.word	0x000002f0
        /*00f0*/ 	.word	0x000000ff
        /*00f4*/ 	.word	0x00038028
        /*00f8*/ 	.short	0x0100
        /*00fa*/ 	.byte	0x08
	.zero		1


	//   ....[11]....
        /*00fc*/ 	.word	0x00000300
        /*0100*/ 	.word	0x000000ff
        /*0104*/ 	.word	0x00038060
        /*0108*/ 	.short	0x0100
        /*010a*/ 	.byte	0x08
	.zero		1


	//   ....[12]....
        /*010c*/ 	.word	0x00000310
        /*0110*/ 	.word	0x000000ff
        /*0114*/ 	.word	0x00038030
        /*0118*/ 	.short	0x0100
        /*011a*/ 	.byte	0x08
	.zero		1


	//   ....[13]....
        /*011c*/ 	.word	0x00000320
        /*0120*/ 	.word	0x000000ff
        /*0124*/ 	.word	0x00038068
        /*0128*/ 	.short	0x0100
        /*012a*/ 	.byte	0x08
	.zero		1


	//   ....[14]....
        /*012c*/ 	.word	0x00001110
        /*0130*/ 	.word	0x00000005
        /*0134*/ 	.word	0x00038000
        /*0138*/ 	.short	0x010a
        /*013a*/ 	.byte	0x3f
	.zero		1


	//   ....[15]....
        /*013c*/ 	.word	0x00001550
        /*0140*/ 	.word	0x00000006
        /*0144*/ 	.word	0x00038000
        /*0148*/ 	.short	0x010a
        /*014a*/ 	.byte	0x3f
	.zero		1


	//   ....[16]....
        /*014c*/ 	.word	0x00001830
        /*0150*/ 	.word	0x000000ff
        /*0154*/ 	.word	0x00000000
        /*0158*/ 	.short	0x0101
        /*015a*/ 	.byte	0x08
	.zero		1


	//   ....[17]....
        /*015c*/ 	.word	0x00001a60
        /*0160*/ 	.word	0x00000004
        /*0164*/ 	.word	0x00000000
        /*0168*/ 	.short	0x0101
        /*016a*/ 	.byte	0x3f
	.zero		1


	//   ....[18]....
        /*016c*/ 	.word	0x0000b240
        /*0170*/ 	.word	0x00000005
        /*0174*/ 	.word	0x00038038
        /*0178*/ 	.short	0x010a
        /*017a*/ 	.byte	0x3f
	.zero		1


	//   ....[19]....
        /*017c*/ 	.word	0x0000bad0
        /*0180*/ 	.word	0x00000004
        /*0184*/ 	.word	0x00000000
        /*0188*/ 	.short	0x010a
        /*018a*/ 	.byte	0x3f
	.zero		1


	//   ....[20]....
        /*018c*/ 	.word	0x0000bb80
        /*0190*/ 	.word	0x00000000
        /*0194*/ 	.word	0x00000000
        /*0198*/ 	.short	0x010a
        /*019a*/ 	.byte	0x3f
	.zero		1


	//   ....[21]....
        /*019c*/ 	.word	0x0000bc30
        /*01a0*/ 	.word	0x00000000
        /*01a4*/ 	.word	0x00000000
        /*01a8*/ 	.short	0x010a
        /*01aa*/ 	.byte	0x3f
	.zero		1


	//   ....[22]....
        /*01ac*/ 	.word	0x0000bce0
        /*01b0*/ 	.word	0x00000000
        /*01b4*/ 	.word	0x00000000
        /*01b8*/ 	.short	0x010a
        /*01ba*/ 	.byte	0x3f
	.zero		1


	//   ....[23]....
        /*01bc*/ 	.word	0x0000bd90
        /*01c0*/ 	.word	0x00000000
        /*01c4*/ 	.word	0x00000000
        /*01c8*/ 	.short	0x010a
        /*01ca*/ 	.byte	0x3f
	.zero		1


	//   ....[24]....
        /*01cc*/ 	.word	0x0000be40
        /*01d0*/ 	.word	0x00000000
        /*01d4*/ 	.word	0x00000000
        /*01d8*/ 	.short	0x010a
        /*01da*/ 	.byte	0x3f
	.zero		1


	//   ....[25]....
        /*01dc*/ 	.word	0x0000bef0
        /*01e0*/ 	.word	0x00000002
        /*01e4*/ 	.word	0x00000000
        /*01e8*/ 	.short	0x010a
        /*01ea*/ 	.byte	0x3f
	.zero		1


	//----- nvinfo : EIATTR_NUM_MBARRIERS
	.align		4
.L_26:
        /*01ec*/ 	.byte	0x03, 0x38
        /*01ee*/ 	.short	0x000e


	//----- nvinfo : EIATTR_EXIT_INSTR_OFFSETS
	.align		4
        /*01f0*/ 	.byte	0x04, 0x1c
        /*01f2*/ 	.short	(.L_28 - .L_27)


	//   ....[0]....
.L_27:
        /*01f4*/ 	.word	0x00000c40


	//   ....[1]....
        /*01f8*/ 	.word	0x00001c30


	//   ....[2]....
        /*01fc*/ 	.word	0x00001d10


	//   ....[3]....
        /*0200*/ 	.word	0x00001e00


	//   ....[4]....
        /*0204*/ 	.word	0x000085c0


	//   ....[5]....
        /*0208*/ 	.word	0x000085f0


	//   ....[6]....
        /*020c*/ 	.word	0x0000afc0


	//   ....[7]....
        /*0210*/ 	.word	0x0000aff0


	//   ....[8]....
        /*0214*/ 	.word	0x0000b010


	//   ....[9]....
        /*0218*/ 	.word	0x0000b9d0


	//   ....[10]....
        /*021c*/ 	.word	0x0000bf20


	//----- nvinfo : EIATTR_MAX_THREADS
	.align		4
.L_28:
        /*0220*/ 	.byte	0x04, 0x05
        /*0222*/ 	.short	(.L_30 - .L_29)
.L_29:
        /*0224*/ 	.word	0x00000100
        /*0228*/ 	.word	0x00000001
        /*022c*/ 	.word	0x00000001


	//----- nvinfo : EIATTR_CRS_STACK_SIZE
	.align		4
.L_30:
        /*0230*/ 	.byte	0x04, 0x1e
        /*0232*/ 	.short	(.L_32 - .L_31)
.L_31:
        /*0234*/ 	.word	0x00000000


	//----- nvinfo : EIATTR_CBANK_PARAM_SIZE
	.align		4
.L_32:
        /*0238*/ 	.byte	0x03, 0x19
        /*023a*/ 	.short	0x0470


	//----- nvinfo : EIATTR_PARAM_CBANK
	.align		4
        /*023c*/ 	.byte	0x04, 0x0a
        /*023e*/ 	.short	(.L_34 - .L_33)
	.align		4
.L_33:
        /*0240*/ 	.word	index@(.nv.constant0._ZN7cutlass13device_kernelINS_4conv6kernel13ConvUniversalINS1_16ConvProblemShapeILNS1_8OperatorE2ELi3EEENS1_10collective14CollectiveConvINS1_46MainloopSm90TmaGmmaWarpSpecializedImplicitGemmILS5_2ELi7ELi3EN4cute5tupleIJNSA_1CILi1EEESD_SD_EEENS1_36KernelImplicitTmaWarpSpecializedSm90ELi1EEENSB_IJNSC_ILi128EEENSB_IJSH_EEENSB_IJNSC_ILi64EEEEEEEEENS_10bfloat16_tESM_NSA_8TiledMMAINSA_8MMA_AtomIJNSA_4SM904GMMA28MMA_64x128x16_F32BF16BF16_SSILNSQ_5MajorE1ELSS_1ELNSQ_7ScaleInE1ELST_1EEEEEENSA_6LayoutISE_NSB_IJNSC_ILi0EEESX_SX_EEEEENSB_IJNSA_10UnderscoreES10_S10_EEEEENS7_6detail26Sm90ImplicitGemmTileTraitsINSA_13SM90_TMA_LOADENSA_14ComposedLayoutINSA_7SwizzleILi3ELi4ELi3EEENSA_18smem_ptr_flag_bitsILi16EEENSW_INSB_IJNSB_IJSJ_NSC_ILi2EEEEEENSB_IJNSC_ILi8EEES1D_EEENSB_IJSD_NSC_ILi7EEEEEEEEENSB_IJNSB_IJSD_NSC_ILi4096EEEEEENSB_IJSJ_NSC_ILi512EEEEEENSB_IJSX_NSC_ILi8192EEEEEEEEEEEEEvEENS14_INSA_20SM90_TMA_LOAD_IM2COLES1Q_vEEEENS_8epilogue10collective6detail29Sm90TmaWarpSpecializedAdapterINS1W_15DefaultEpilogueISM_NSB_IJlNSB_IJSD_lllEEESX_EEES21_NS1V_6thread17LinearCombinationISM_Li1EffLNS22_9ScaleType4KindE0ELNS_15FloatRoundStyleE2ESM_EENS_4gemm15EpilogueDefaultEEEEEvvEEEEvNT_6ParamsE)
        /*0244*/ 	.short	0x0210
        /*0246*/ 	.short	0x0470


	//----- nvinfo : EIATTR_SW_WAR
	.align		4
.L_34:
        /*0248*/ 	.byte	0x04, 0x36
        /*024a*/ 	.short	(.L_36 - .L_35)
.L_35:
        /*024c*/ 	.word	0x00000008
.L_36:


//--------------------- .nv.callgraph             --------------------------
	.section	.nv.callgraph,"",@"SHT_CUDA_CALLGRAPH"
	.align	4
	.sectionentsize	8
	.align		4
        /*0000*/ 	.word	0x00000000
	.align		4
        /*0004*/ 	.word	0xffffffff
	.align		4
        /*0008*/ 	.word	0x00000000
	.align		4
        /*000c*/ 	.word	0xfffffffe
	.align		4
        /*0010*/ 	.word	0x00000000
	.align		4
        /*0014*/ 	.word	0xfffffffd
	.align		4
        /*0018*/ 	.word	0x00000000
	.align		4
        /*001c*/ 	.word	0xfffffffc


//--------------------- .nv.constant4             --------------------------
	.section	.nv.constant4,"a",@progbits
	.align	8
	.align		8
.nv.constant4:
        /*0000*/ 	.dword	_ZN39_INTERNAL_7dafc62a_4_k_cu_81275deb_31424cuda3std3__45__cpo5beginE
	.align		8
        /*0008*/ 	.dword	_ZN39_INTERNAL_7dafc62a_4_k_cu_81275deb_31424cuda3std3__45__cpo3endE
	.align		8
        /*0010*/ 	.dword	_ZN39_INTERNAL_7dafc62a_4_k_cu_81275deb_31424cuda3std3__45__cpo6cbeginE
	.align		8
        /*0018*/ 	.dword	_ZN39_INTERNAL_7dafc62a_4_k_cu_81275deb_31424cuda3std3__45__cpo4cendE
	.align		8
        /*0020*/ 	.dword	_ZN39_INTERNAL_7dafc62a_4_k_cu_81275deb_31424cuda3std3__441_GLOBAL__N__7dafc62a_4_k_cu_81275deb_31426ignoreE
	.align		8
        /*0028*/ 	.dword	_ZN39_INTERNAL_7dafc62a_4_k_cu_81275deb_31424cuda3std3__419piecewise_constructE
	.align		8
        /*0030*/ 	.dword	_ZN39_INTERNAL_7dafc62a_4_k_cu_81275deb_31424cuda3std3__48in_placeE
	.align		8
        /*0038*/ 	.dword	_ZN39_INTERNAL_7dafc62a_4_k_cu_81275deb_31424cuda3std6ranges3__45__cpo4swapE
	.align		8
        /*0040*/ 	.dword	_ZN39_INTERNAL_7dafc62a_4_k_cu_81275deb_31424cuda3std6ranges3__45__cpo9iter_moveE
	.align		8
        /*0048*/ 	.dword	_ZN39_INTERNAL_7dafc62a_4_k_cu_81275deb_31424cute7productE
	.align		8
        /*0050*/ 	.dword	_ZN39_INTERNAL_7dafc62a_4_k_cu_81275deb_31424cute1_E


//--------------------- .text._ZN7cutlass13device_kernelINS_4conv6kernel13ConvUniversalINS1_16ConvProblemShapeILNS1_8OperatorE2ELi3EEENS1_10collective14CollectiveConvINS1_46MainloopSm90TmaGmmaWarpSpecializedImplicitGemmILS5_2ELi7ELi3EN4cute5tupleIJNSA_1CILi1EEESD_SD_EEENS1_36KernelImplicitTmaWarpSpecializedSm90ELi1EEENSB_IJNSC_ILi128EEENSB_IJSH_EEENSB_IJNSC_ILi64EEEEEEEEENS_10bfloat16_tESM_NSA_8TiledMMAINSA_8MMA_AtomIJNSA_4SM904GMMA28MMA_64x128x16_F32BF16BF16_SSILNSQ_5MajorE1ELSS_1ELNSQ_7ScaleInE1ELST_1EEEEEENSA_6LayoutISE_NSB_IJNSC_ILi0EEESX_SX_EEEEENSB_IJNSA_10UnderscoreES10_S10_EEEEENS7_6detail26Sm90ImplicitGemmTileTraitsINSA_13SM90_TMA_LOADENSA_14ComposedLayoutINSA_7SwizzleILi3ELi4ELi3EEENSA_18smem_ptr_flag_bitsILi16EEENSW_INSB_IJNSB_IJSJ_NSC_ILi2EEEEEENSB_IJNSC_ILi8EEES1D_EEENSB_IJSD_NSC_ILi7EEEEEEEEENSB_IJNSB_IJSD_NSC_ILi4096EEEEEENSB_IJSJ_NSC_ILi512EEEEEENSB_IJSX_NSC_ILi8192EEEEEEEEEEEEEvEENS14_INSA_20SM90_TMA_LOAD_IM2COLES1Q_vEEEENS_8epilogue10collective6detail29Sm90TmaWarpSpecializedAdapterINS1W_15DefaultEpilogueISM_NSB_IJlNSB_IJSD_lllEEESX_EEES21_NS1V_6thread17LinearCombinationISM_Li1EffLNS22_9ScaleType4KindE0ELNS_15FloatRoundStyleE2ESM_EENS_4gemm15EpilogueDefaultEEEEEvvEEEEvNT_6ParamsE --------------------------
	.section	.text._ZN7cutlass13device_kernelINS_4conv6kernel13ConvUniversalINS1_16ConvProblemShapeILNS1_8OperatorE2ELi3EEENS1_10collective14CollectiveConvINS1_46MainloopSm90TmaGmmaWarpSpecializedImplicitGemmILS5_2ELi7ELi3EN4cute5tupleIJNSA_1CILi1EEESD_SD_EEENS1_36KernelImplicitTmaWarpSpecializedSm90ELi1EEENSB_IJNSC_ILi128EEENSB_IJSH_EEENSB_IJNSC_ILi64EEEEEEEEENS_10bfloat16_tESM_NSA_8TiledMMAINSA_8MMA_AtomIJNSA_4SM904GMMA28MMA_64x128x16_F32BF16BF16_SSILNSQ_5MajorE1ELSS_1ELNSQ_7ScaleInE1ELST_1EEEEEENSA_6LayoutISE_NSB_IJNSC_ILi0EEESX_SX_EEEEENSB_IJNSA_10UnderscoreES10_S10_EEEEENS7_6detail26Sm90ImplicitGemmTileTraitsINSA_13SM90_TMA_LOADENSA_14ComposedLayoutINSA_7SwizzleILi3ELi4ELi3EEENSA_18smem_ptr_flag_bitsILi16EEENSW_INSB_IJNSB_IJSJ_NSC_ILi2EEEEEENSB_IJNSC_ILi8EEES1D_EEENSB_IJSD_NSC_ILi7EEEEEEEEENSB_IJNSB_IJSD_NSC_ILi4096EEEEEENSB_IJSJ_NSC_ILi512EEEEEENSB_IJSX_NSC_ILi8192EEEEEEEEEEEEEvEENS14_INSA_20SM90_TMA_LOAD_IM2COLES1Q_vEEEENS_8epilogue10collective6detail29Sm90TmaWarpSpecializedAdapterINS1W_15DefaultEpilogueISM_NSB_IJlNSB_IJSD_lllEEESX_EEES21_NS1V_6thread17LinearCombinationISM_Li1EffLNS22_9ScaleType4KindE0ELNS_15FloatRoundStyleE2ESM_EENS_4gemm15EpilogueDefaultEEEEEvvEEEEvNT_6ParamsE,"ax",@progbits
	.align	128
.text._ZN7cutlass13device_kernelINS_4conv6kernel13ConvUniversalINS1_16ConvProblemShapeILNS1_8OperatorE2ELi3EEENS1_10collective14CollectiveConvINS1_46MainloopSm90TmaGmmaWarpSpecializedImplicitGemmILS5_2ELi7ELi3EN4cute5tupleIJNSA_1CILi1EEESD_SD_EEENS1_36KernelImplicitTmaWarpSpecializedSm90ELi1EEENSB_IJNSC_ILi128EEENSB_IJSH_EEENSB_IJNSC_ILi64EEEEEEEEENS_10bfloat16_tESM_NSA_8TiledMMAINSA_8MMA_AtomIJNSA_4SM904GMMA28MMA_64x128x16_F32BF16BF16_SSILNSQ_5MajorE1ELSS_1ELNSQ_7ScaleInE1ELST_1EEEEEENSA_6LayoutISE_NSB_IJNSC_ILi0EEESX_SX_EEEEENSB_IJNSA_10UnderscoreES10_S10_EEEEENS7_6detail26Sm90ImplicitGemmTileTraitsINSA_13SM90_TMA_LOADENSA_14ComposedLayoutINSA_7SwizzleILi3ELi4ELi3EEENSA_18smem_ptr_flag_bitsILi16EEENSW_INSB_IJNSB_IJSJ_NSC_ILi2EEEEEENSB_IJNSC_ILi8EEES1D_EEENSB_IJSD_NSC_ILi7EEEEEEEEENSB_IJNSB_IJSD_NSC_ILi4096EEEEEENSB_IJSJ_NSC_ILi512EEEEEENSB_IJSX_NSC_ILi8192EEEEEEEEEEEEEvEENS14_INSA_20SM90_TMA_LOAD_IM2COLES1Q_vEEEENS_8epilogue10collective6detail29Sm90TmaWarpSpecializedAdapterINS1W_15DefaultEpilogueISM_NSB_IJlNSB_IJSD_lllEEESX_EEES21_NS1V_6thread17LinearCombinationISM_Li1EffLNS22_9ScaleType4KindE0ELNS_15FloatRoundStyleE2ESM_EENS_4gemm15EpilogueDefaultEEEEEvvEEEEvNT_6ParamsE:
        .type           _ZN7cutlass13device_kernelINS_4conv6kernel13ConvUniversalINS1_16ConvProblemShapeILNS1_8OperatorE2ELi3EEENS1_10collective14CollectiveConvINS1_46MainloopSm90TmaGmmaWarpSpecializedImplicitGemmILS5_2ELi7ELi3EN4cute5tupleIJNSA_1CILi1EEESD_SD_EEENS1_36KernelImplicitTmaWarpSpecializedSm90ELi1EEENSB_IJNSC_ILi128EEENSB_IJSH_EEENSB_IJNSC_ILi64EEEEEEEEENS_10bfloat16_tESM_NSA_8TiledMMAINSA_8MMA_AtomIJNSA_4SM904GMMA28MMA_64x128x16_F32BF16BF16_SSILNSQ_5MajorE1ELSS_1ELNSQ_7ScaleInE1ELST_1EEEEEENSA_6LayoutISE_NSB_IJNSC_ILi0EEESX_SX_EEEEENSB_IJNSA_10UnderscoreES10_S10_EEEEENS7_6detail26Sm90ImplicitGemmTileTraitsINSA_13SM90_TMA_LOADENSA_14ComposedLayoutINSA_7SwizzleILi3ELi4ELi3EEENSA_18smem_ptr_flag_bitsILi16EEENSW_INSB_IJNSB_IJSJ_NSC_ILi2EEEEEENSB_IJNSC_ILi8EEES1D_EEENSB_IJSD_NSC_ILi7EEEEEEEEENSB_IJNSB_IJSD_NSC_ILi4096EEEEEENSB_IJSJ_NSC_ILi512EEEEEENSB_IJSX_NSC_ILi8192EEEEEEEEEEEEEvEENS14_INSA_20SM90_TMA_LOAD_IM2COLES1Q_vEEEENS_8epilogue10collective6detail29Sm90TmaWarpSpecializedAdapterINS1W_15DefaultEpilogueISM_NSB_IJlNSB_IJSD_lllEEESX_EEES21_NS1V_6thread17LinearCombinationISM_Li1EffLNS22_9ScaleType4KindE0ELNS_15FloatRoundStyleE2ESM_EENS_4gemm15EpilogueDefaultEEEEEvvEEEEvNT_6ParamsE,@function
        .size           _ZN7cutlass13device_kernelINS_4conv6kernel13ConvUniversalINS1_16ConvProblemShapeILNS1_8OperatorE2ELi3EEENS1_10collective14CollectiveConvINS1_46MainloopSm90TmaGmmaWarpSpecializedImplicitGemmILS5_2ELi7ELi3EN4cute5tupleIJNSA_1CILi1EEESD_SD_EEENS1_36KernelImplicitTmaWarpSpecializedSm90ELi1EEENSB_IJNSC_ILi128EEENSB_IJSH_EEENSB_IJNSC_ILi64EEEEEEEEENS_10bfloat16_tESM_NSA_8TiledMMAINSA_8MMA_AtomIJNSA_4SM904GMMA28MMA_64x128x16_F32BF16BF16_SSILNSQ_5MajorE1ELSS_1ELNSQ_7ScaleInE1ELST_1EEEEEENSA_6LayoutISE_NSB_IJNSC_ILi0EEESX_SX_EEEEENSB_IJNSA_10UnderscoreES10_S10_EEEEENS7_6detail26Sm90ImplicitGemmTileTraitsINSA_13SM90_TMA_LOADENSA_14ComposedLayoutINSA_7SwizzleILi3ELi4ELi3EEENSA_18smem_ptr_flag_bitsILi16EEENSW_INSB_IJNSB_IJSJ_NSC_ILi2EEEEEENSB_IJNSC_ILi8EEES1D_EEENSB_IJSD_NSC_ILi7EEEEEEEEENSB_IJNSB_IJSD_NSC_ILi4096EEEEEENSB_IJSJ_NSC_ILi512EEEEEENSB_IJSX_NSC_ILi8192EEEEEEEEEEEEEvEENS14_INSA_20SM90_TMA_LOAD_IM2COLES1Q_vEEEENS_8epilogue10collective6detail29Sm90TmaWarpSpecializedAdapterINS1W_15DefaultEpilogueISM_NSB_IJlNSB_IJSD_lllEEESX_EEES21_NS1V_6thread17LinearCombinationISM_Li1EffLNS22_9ScaleType4KindE0ELNS_15FloatRoundStyleE2ESM_EENS_4gemm15EpilogueDefaultEEEEEvvEEEEvNT_6ParamsE,(.L_x_288 - _ZN7cutlass13device_kernelINS_4conv6kernel13ConvUniversalINS1_16ConvProblemShapeILNS1_8OperatorE2ELi3EEENS1_10collective14CollectiveConvINS1_46MainloopSm90TmaGmmaWarpSpecializedImplicitGemmILS5_2ELi7ELi3EN4cute5tupleIJNSA_1CILi1EEESD_SD_EEENS1_36KernelImplicitTmaWarpSpecializedSm90ELi1EEENSB_IJNSC_ILi128EEENSB_IJSH_EEENSB_IJNSC_ILi64EEEEEEEEENS_10bfloat16_tESM_NSA_8TiledMMAINSA_8MMA_AtomIJNSA_4SM904GMMA28MMA_64x128x16_F32BF16BF16_SSILNSQ_5MajorE1ELSS_1ELNSQ_7ScaleInE1ELST_1EEEEEENSA_6LayoutISE_NSB_IJNSC_ILi0EEESX_SX_EEEEENSB_IJNSA_10UnderscoreES10_S10_EEEEENS7_6detail26Sm90ImplicitGemmTileTraitsINSA_13SM90_TMA_LOADENSA_14ComposedLayoutINSA_7SwizzleILi3ELi4ELi3EEENSA_18smem_ptr_flag_bitsILi16EEENSW_INSB_IJNSB_IJSJ_NSC_ILi2EEEEEENSB_IJNSC_ILi8EEES1D_EEENSB_IJSD_NSC_ILi7EEEEEEEEENSB_IJNSB_IJSD_NSC_ILi4096EEEEEENSB_IJSJ_NSC_ILi512EEEEEENSB_IJSX_NSC_ILi8192EEEEEEEEEEEEEvEENS14_INSA_20SM90_TMA_LOAD_IM2COLES1Q_vEEEENS_8epilogue10collective6detail29Sm90TmaWarpSpecializedAdapterINS1W_15DefaultEpilogueISM_NSB_IJlNSB_IJSD_lllEEESX_EEES21_NS1V_6thread17LinearCombinationISM_Li1EffLNS22_9ScaleType4KindE0ELNS_15FloatRoundStyleE2ESM_EENS_4gemm15EpilogueDefaultEEEEEvvEEEEvNT_6ParamsE)
        .other          _ZN7cutlass13device_kernelINS_4conv6kernel13ConvUniversalINS1_16ConvProblemShapeILNS1_8OperatorE2ELi3EEENS1_10collective14CollectiveConvINS1_46MainloopSm90TmaGmmaWarpSpecializedImplicitGemmILS5_2ELi7ELi3EN4cute5tupleIJNSA_1CILi1EEESD_SD_EEENS1_36KernelImplicitTmaWarpSpecializedSm90ELi1EEENSB_IJNSC_ILi128EEENSB_IJSH_EEENSB_IJNSC_ILi64EEEEEEEEENS_10bfloat16_tESM_NSA_8TiledMMAINSA_8MMA_AtomIJNSA_4SM904GMMA28MMA_64x128x16_F32BF16BF16_SSILNSQ_5MajorE1ELSS_1ELNSQ_7ScaleInE1ELST_1EEEEEENSA_6LayoutISE_NSB_IJNSC_ILi0EEESX_SX_EEEEENSB_IJNSA_10UnderscoreES10_S10_EEEEENS7_6detail26Sm90ImplicitGemmTileTraitsINSA_13SM90_TMA_LOADENSA_14ComposedLayoutINSA_7SwizzleILi3ELi4ELi3EEENSA_18smem_ptr_flag_bitsILi16EEENSW_INSB_IJNSB_IJSJ_NSC_ILi2EEEEEENSB_IJNSC_ILi8EEES1D_EEENSB_IJSD_NSC_ILi7EEEEEEEEENSB_IJNSB_IJSD_NSC_ILi4096EEEEEENSB_IJSJ_NSC_ILi512EEEEEENSB_IJSX_NSC_ILi8192EEEEEEEEEEEEEvEENS14_INSA_20SM90_TMA_LOAD_IM2COLES1Q_vEEEENS_8epilogue10collective6detail29Sm90TmaWarpSpecializedAdapterINS1W_15DefaultEpilogueISM_NSB_IJlNSB_IJSD_lllEEESX_EEES21_NS1V_6thread17LinearCombinationISM_Li1EffLNS22_9ScaleType4KindE0ELNS_15FloatRoundStyleE2ESM_EENS_4gemm15EpilogueDefaultEEEEEvvEEEEvNT_6ParamsE,@"STO_CUDA_ENTRY STV_DEFAULT"
_ZN7cutlass13device_kernelINS_4conv6kernel13ConvUniversalINS1_16ConvProblemShapeILNS1_8OperatorE2ELi3EEENS1_10collective14CollectiveConvINS1_46MainloopSm90TmaGmmaWarpSpecializedImplicitGemmILS5_2ELi7ELi3EN4cute5tupleIJNSA_1CILi1EEESD_SD_EEENS1_36KernelImplicitTmaWarpSpecializedSm90ELi1EEENSB_IJNSC_ILi128EEENSB_IJSH_EEENSB_IJNSC_ILi64EEEEEEEEENS_10bfloat16_tESM_NSA_8TiledMMAINSA_8MMA_AtomIJNSA_4SM904GMMA28MMA_64x128x16_F32BF16BF16_SSILNSQ_5MajorE1ELSS_1ELNSQ_7ScaleInE1ELST_1EEEEEENSA_6LayoutISE_NSB_IJNSC_ILi0EEESX_SX_EEEEENSB_IJNSA_10UnderscoreES10_S10_EEEEENS7_6detail26Sm90ImplicitGemmTileTraitsINSA_13SM90_TMA_LOADENSA_14ComposedLayoutINSA_7SwizzleILi3ELi4ELi3EEENSA_18smem_ptr_flag_bitsILi16EEENSW_INSB_IJNSB_IJSJ_NSC_ILi2EEEEEENSB_IJNSC_ILi8EEES1D_EEENSB_IJSD_NSC_ILi7EEEEEEEEENSB_IJNSB_IJSD_NSC_ILi4096EEEEEENSB_IJSJ_NSC_ILi512EEEEEENSB_IJSX_NSC_ILi8192EEEEEEEEEEEEEvEENS14_INSA_20SM90_TMA_LOAD_IM2COLES1Q_vEEEENS_8epilogue10collective6detail29Sm90TmaWarpSpecializedAdapterINS1W_15DefaultEpilogueISM_NSB_IJlNSB_IJSD_lllEEESX_EEES21_NS1V_6thread17LinearCombinationISM_Li1EffLNS22_9ScaleType4KindE0ELNS_15FloatRoundStyleE2ESM_EENS_4gemm15EpilogueDefaultEEEEEvvEEEEvNT_6ParamsE:
[----:B------:R-:W-:Y:S01]  /*0000*/  LDC R1, c[0x0][0x28] ;  /* 0x00000a00ff017b82 */ /* 0x000fe20000000800 */
[----:B------:R-:W0:Y:S01]  /*0010*/  S2R R12, SR_TID.X ;  /* 0x00000000000c7919 */ /* 0x000e220000002100 */
[----:B------:R-:W-:Y:S01]  /*0020*/  ELECT P0, URZ, PT ;  /* 0x00000000003f782f */ /* 0x000fe20003800000 */
[----:B------:R-:W-:Y:S01]  /*0030*/  BSSY B0, `(.L_x_0) ;  /* 0x000000f000007945 */ /* 0x000fe20003800000 */
[--C-:B0-----:R-:W-:Y:S02]  /*0040*/  SHF.R.U32.HI R0, RZ, 0x5, R12.reuse ;  /* 0x00000005ff007819 */ /* 0x101fe4000001160c */
[----:B------:R-:W-:-:S03]  /*0050*/  SHF.R.U32.HI R3, RZ, 0x7, R12 ;  /* 0x00000007ff037819 */ /* 0x000fc6000001160c */
[----:B------:R-:W0:Y:S04]  /*0060*/  SHFL.IDX PT, R2, R0, RZ, 0x1f ;  /* 0x00001fff00027589 */ /* 0x000e2800000e0000 */
[----:B------:R1:W2:Y:S01]  /*0070*/  SHFL.IDX PT, R7, R3, RZ, 0x1f ;  /* 0x00001fff03077589 */ /* 0x0002a200000e0000 */
[----:B0-----:R-:W-:-:S13]  /*0080*/  ISETP.NE.OR P0, PT, R2, RZ, !P0 ;  /* 0x000000ff0200720c */ /* 0x001fda0004705670 */
[----:B-12---:R-:W-:Y:S05]  /*0090*/  @P0 BRA `(.L_x_1) ;  /* 0x0000000000200947 */ /* 0x006fea0003800000 */
[----:B------:R-:W-:Y:S02]  /*00a0*/  ULDC.64 UR4, c[0x0][0x198] ;  /* 0x0000660000047ab9 */ /* 0x000fe40000000a00 */
[----:B------:R-:W-:Y:S02]  /*00b0*/  UIADD3 UR6, UP0, UR4, 0xf0, URZ ;  /* 0x000000f004067890 */ /* 0x000fe4000ff1e03f */
[----:B------:R-:W-:Y:S02]  /*00c0*/  UIADD3 UR4, UP1, UR4, 0x1f0, URZ ;  /* 0x000001f004047890 */ /* 0x000fe4000ff3e03f */
[----:B------:R-:W-:Y:S02]  /*00d0*/  UIADD3.X UR7, URZ, UR5, URZ, UP0, !UPT ;  /* 0x000000053f077290 */ /* 0x000fe400087fe43f */
[----:B------:R-:W-:-:S07]  /*00e0*/  UIADD3.X UR5, URZ, UR5, URZ, UP1, !UPT ;  /* 0x000000053f057290 */ /* 0x000fce0008ffe43f */
[----:B------:R0:W-:Y:S02]  /*00f0*/  UTMACCTL.PF [UR6] ;  /* 0x00000000060079b9 */ /* 0x0001e40008040000 */
[----:B------:R0:W-:Y:S02]  /*0100*/  UTMACCTL.PF [UR4] ;  /* 0x00000000040079b9 */ /* 0x0001e40008040000 */
[----:B0-----:R-:W-:Y:S01]  /*0110*/  NOP ;  /* 0x0000000000007918 */ /* 0x001fe20000000000 */
.L_x_1:
[----:B------:R-:W-:Y:S05]  /*0120*/  BSYNC B0 ;  /* 0x0000000000007941 */ /* 0x000fea0003800000 */
.L_x_0:
[----:B------:R-:W0:Y:S01]  /*0130*/  SHFL.IDX PT, R0, R0, RZ, 0x1f ;  /* 0x00001fff00007589 */ /* 0x000e2200000e0000 */
[----:B------:R-:W-:-:S04]  /*0140*/  SHF.R.S32.HI R3, RZ, 0x1f, R2 ;  /* 0x0000001fff037819 */ /* 0x000fc80000011402 */
[----:B------:R-:W-:Y:S02]  /*0150*/  LEA.HI R3, R3, R2, RZ, 0x2 ;  /* 0x0000000203037211 */ /* 0x000fe400078f10ff */
[----:B0-----:R-:W-:-:S13]  /*0160*/  ISETP.NE.AND P0, PT, R0, RZ, PT ;  /* 0x000000ff0000720c */ /* 0x001fda0003f05270 */
[----:B------:R-:W-:Y:S05]  /*0170*/  @P0 BRA `(.L_x_2) ;  /* 0x0000000000700947 */ /* 0x000fea0003800000 */
[----:B------:R-:W0:Y:S01]  /*0180*/  S2UR UR8, SR_CgaCtaId ;  /* 0x00000000000879c3 */ /* 0x000e220000008800 */
[----:B------:R-:W-:Y:S01]  /*0190*/  UMOV UR4, 0x400 ;  /* 0x0000040000047882 */ /* 0x000fe20000000000 */
[----:B------:R-:W-:Y:S01]  /*01a0*/  UMOV UR5, 0x1 ;  /* 0x0000000100057882 */ /* 0x000fe20000000000 */
[----:B------:R-:W-:Y:S01]  /*01b0*/  UMOV UR6, 0x80 ;  /* 0x0000008000067882 */ /* 0x000fe20000000000 */
[----:B------:R-:W-:Y:S01]  /*01c0*/  ELECT P0, URZ, PT ;  /* 0x00000000003f782f */ /* 0x000fe20003800000 */
[----:B------:R-:W-:-:S04]  /*01d0*/  UIADD3 UR6, -UR6, 0x100000, URZ ;  /* 0x0010000006067890 */ /* 0x000fc8000fffe13f */
[----:B------:R-:W-:Y:S02]  /*01e0*/  USHF.L.U32 UR7, UR6, 0xb, URZ ;  /* 0x0000000b06077899 */ /* 0x000fe4000800063f */
[----:B------:R-:W-:Y:S02]  /*01f0*/  USHF.L.U32 UR6, UR6, 0x1, URZ ;  /* 0x0000000106067899 */ /* 0x000fe4000800063f */
[----:B0-----:R-:W-:Y:S02]  /*0200*/  ULEA UR8, UR8, UR4, 0x18 ;  /* 0x0000000408087291 */ /* 0x001fe4000f8ec03f */
[----:B------:R-:W-:-:S04]  /*0210*/  UIADD3 UR4, -UR5, 0x100000, URZ ;  /* 0x0010000005047890 */ /* 0x000fc8000fffe13f */
[----:B------:R-:W-:Y:S02]  /*0220*/  USHF.L.U32 UR5, UR4, 0xb, URZ ;  /* 0x0000000b04057899 */ /* 0x000fe4000800063f */
[----:B------:R-:W-:Y:S01]  /*0230*/  USHF.L.U32 UR4, UR4, 0x1, URZ ;  /* 0x0000000104047899 */ /* 0x000fe2000800063f */
[----:B------:R-:W0:Y:S11]  /*0240*/  FENCE.VIEW.ASYNC.S ;  /* 0x00000000000073c6 */ /* 0x000e360000000000 */
[----:B0-----:R0:W1:Y:S01]  /*0250*/  SYNCS.EXCH.64 URZ, [UR8+0x38000], UR4 ;  /* 0x03800004083f75b2 */ /* 0x0010620008000100 */
[----:B------:R0:W2:Y:S01]  /*0260*/  SYNCS.EXCH.64 URZ, [UR8+0x38038], UR6 ;  /* 0x03803806083f75b2 */ /* 0x0000a20008000100 */
[----:B------:R0:W3:Y:S01]  /*0270*/  SYNCS.EXCH.64 URZ, [UR8+0x38008], UR4 ;  /* 0x03800804083f75b2 */ /* 0x0000e20008000100 */
[----:B------:R0:W4:Y:S01]  /*0280*/  SYNCS.EXCH.64 URZ, [UR8+0x38040], UR6 ;  /* 0x03804006083f75b2 */ /* 0x0001220008000100 */
[----:B------:R0:W0:Y:S01]  /*0290*/  SYNCS.EXCH.64 URZ, [UR8+0x38010], UR4 ;  /* 0x03801004083f75b2 */ /* 0x0000220008000100 */
        /* <DEDUP_REMOVED lines=9> */
[----:B------:R-:W-:Y:S01]  /*0330*/  NOP ;  /* 0x0000000000007918 */ /* 0x000fe20000000000 */
.L_x_2:
[----:B0-----:R-:W-:Y:S01]  /*0340*/  ULDC.64 UR4, c[0x0][0x618] ;  /* 0x0001860000047ab9 */ /* 0x001fe20000000a00 */
[----:B------:R-:W-:Y:S01]  /*0350*/  LOP3.LUT R3, R3, 0xfffffffc, RZ, 0xc0, !PT ;  /* 0xfffffffc03037812 */ /* 0x000fe200078ec0ff */
[----:B------:R-:W-:Y:S01]  /*0360*/  NOP ;  /* 0x0000000000007918 */ /* 0x000fe20000000000 */
[----:B------:R-:W-:Y:S01]  /*0370*/  ISETP.NE.U32.AND P0, PT, RZ, UR4, PT ;  /* 0x00000004ff007c0c */ /* 0x000fe2000bf05070 */
[----:B------:R-:W-:Y:S01]  /*0380*/  NOP ;  /* 0x0000000000007918 */ /* 0x000fe20000000000 */
[----:B-1234-:R-:W-:Y:S01]  /*0390*/  BAR.SYNC.DEFER_BLOCKING 0x0 ;  /* 0x0000000000007b1d */ /* 0x01efe20000010000 */
[----:B------:R-:W-:Y:S01]  /*03a0*/  IMAD.IADD R6, R2, 0x1, -R3 ;  /* 0x0000000102067824 */ /* 0x000fe200078e0a03 */
[----:B------:R-:W-:Y:S02]  /*03b0*/  ISETP.NE.AND.EX P0, PT, RZ, UR5, PT, P0 ;  /* 0x00000005ff007c0c */ /* 0x000fe4000bf05300 */
[C---:B------:R-:W-:Y:S02]  /*03c0*/  ISETP.NE.AND P2, PT, R7.reuse, 0x1, PT ;  /* 0x000000010700780c */ /* 0x040fe40003f45270 */
[----:B------:R-:W-:Y:S01]  /*03d0*/  LOP3.LUT P1, RZ, R7, R6, RZ, 0xfc, !PT ;  /* 0x0000000607ff7212 */ /* 0x000fe2000782fcff */
[----:B------:R-:W-:-:S03]  /*03e0*/  ULDC.64 UR12, c[0x0][0x208] ;  /* 0x00008200000c7ab9 */ /* 0x000fc60000000a00 */
[----:B------:R-:W-:-:S04]  /*03f0*/  SEL R3, RZ, 0x1, P1 ;  /* 0x00000001ff037807 */ /* 0x000fc80000800000 */
[----:B------:R-:W-:Y:S01]  /*0400*/  SEL R3, R3, 0x2, P2 ;  /* 0x0000000203037807 */ /* 0x000fe20001000000 */
[----:B------:R-:W-:Y:S06]  /*0410*/  @!P0 BRA `(.L_x_3) ;  /* 0x00000000001c8947 */ /* 0x000fec0003800000 */
[----:B------:R-:W0:Y:S02]  /*0420*/  LDC.64 R4, c[0x0][0x618] ;  /* 0x00018600ff047b82 */ /* 0x000e240000000a00 */
[----:B0-----:R-:W2:Y:S02]  /*0430*/  LDG.E.64 R4, desc[UR12][R4.64] ;  /* 0x0000000c04047981 */ /* 0x001ea4000c1e1b00 */
[----:B--2---:R-:W-:-:S04]  /*0440*/  ISETP.NE.U32.AND P0, PT, R4, RZ, PT ;  /* 0x000000ff0400720c */ /* 0x004fc80003f05070 */
[----:B------:R-:W-:-:S13]  /*0450*/  ISETP.NE.AND.EX P0, PT, R5, RZ, PT, P0 ;  /* 0x000000ff0500720c */ /* 0x000fda0003f05300 */
[----:B------:R-:W-:Y:S05]  /*0460*/  @!P0 BRA `(.L_x_3) ;  /* 0x0000000000088947 */ /* 0x000fea0003800000 */
[----:B------:R2:W5:Y:S01]  /*0470*/  LD.E R0, desc[UR12][R4.64] ;  /* 0x0000000c04007980 */ /* 0x000562000c101900 */
[----:B------:R-:W-:Y:S05]  /*0480*/  BRA `(.L_x_4) ;  /* 0x0000000000207947 */ /* 0x000fea0003800000 */
.L_x_3:
[----:B------:R-:W-:Y:S02]  /*0490*/  ULDC.64 UR4, c[0x0][0x608] ;  /* 0x0001820000047ab9 */ /* 0x000fe40000000a00 */
[----:B------:R-:W-:-:S04]  /*04a0*/  ISETP.NE.U32.AND P0, PT, RZ, UR4, PT ;  /* 0x00000004ff007c0c */ /* 0x000fc8000bf05070 */
[----:B------:R-:W-:-:S13]  /*04b0*/  ISETP.NE.AND.EX P0, PT, RZ, UR5, PT, P0 ;  /* 0x00000005ff007c0c */ /* 0x000fda000bf05300 */
[----:B------:R-:W-:Y:S05]  /*04c0*/  @!P0 BRA `(.L_x_5) ;  /* 0x00000000000c8947 */ /* 0x000fea0003800000 */
[----:B------:R-:W0:Y:S02]  /*04d0*/  LDC.64 R4, c[0x0][0x608] ;  /* 0x00018200ff047b82 */ /* 0x000e240000000a00 */
[----:B0-----:R1:W5:Y:S01]  /*04e0*/  LDG.E R0, desc[UR12][R4.64] ;  /* 0x0000000c04007981 */ /* 0x001362000c1e1900 */
[----:B------:R-:W-:Y:S05]  /*04f0*/  BRA `(.L_x_4) ;  /* 0x0000000000047947 */ /* 0x000fea0003800000 */
.L_x_5:
[----:B------:R-:W0:Y:S02]  /*0500*/  LDC R0, c[0x0][0x600] ;  /* 0x00018000ff007b82 */ /* 0x000e240000000800 */
.L_x_4:
[----:B------:R-:W-:Y:S02]  /*0510*/  ULDC.64 UR4, c[0x0][0x620] ;  /* 0x0001880000047ab9 */ /* 0x000fe40000000a00 */
[----:B------:R-:W-:-:S04]  /*0520*/  ISETP.NE.U32.AND P0, PT, RZ, UR4, PT ;  /* 0x00000004ff007c0c */ /* 0x000fc8000bf05070 */
[----:B------:R-:W-:-:S13]  /*0530*/  ISETP.NE.AND.EX P0, PT, RZ, UR5, PT, P0 ;  /* 0x00000005ff007c0c */ /* 0x000fda000bf05300 */
[----:B------:R-:W-:Y:S05]  /*0540*/  @!P0 BRA `(.L_x_6) ;  /* 0x00000000001c8947 */ /* 0x000fea0003800000 */
[----:B-12---:R-:W1:Y:S02]  /*0550*/  LDC.64 R4, c[0x0][0x620] ;  /* 0x00018800ff047b82 */ /* 0x006e640000000a00 */
[----:B-1----:R-:W2:Y:S02]  /*0560*/  LDG.E.64 R4, desc[UR12][R4.64] ;  /* 0x0000000c04047981 */ /* 0x002ea4000c1e1b00 */
[----:B--2---:R-:W-:-:S04]  /*0570*/  ISETP.NE.U32.AND P0, PT, R4, RZ, PT ;  /* 0x000000ff0400720c */ /* 0x004fc80003f05070 */
[----:B------:R-:W-:-:S13]  /*0580*/  ISETP.NE.AND.EX P0, PT, R5, RZ, PT, P0 ;  /* 0x000000ff0500720c */ /* 0x000fda0003f05300 */
[----:B------:R-:W-:Y:S05]  /*0590*/  @!P0 BRA `(.L_x_6) ;  /* 0x0000000000088947 */ /* 0x000fea0003800000 */
[----:B------:R1:W5:Y:S01]  /*05a0*/  LD.E R2, desc[UR12][R4.64] ;  /* 0x0000000c04027980 */ /* 0x000362000c101900 */
[----:B------:R-:W-:Y:S05]  /*05b0*/  BRA `(.L_x_7) ;  /* 0x0000000000207947 */ /* 0x000fea0003800000 */
.L_x_6:
[----:B------:R-:W-:Y:S02]  /*05c0*/  ULDC.64 UR4, c[0x0][0x610] ;  /* 0x0001840000047ab9 */ /* 0x000fe40000000a00 */
[----:B------:R-:W-:-:S04]  /*05d0*/  ISETP.NE.U32.AND P0, PT, RZ, UR4, PT ;  /* 0x00000004ff007c0c */ /* 0x000fc8000bf05070 */
[----:B------:R-:W-:-:S13]  /*05e0*/  ISETP.NE.AND.EX P0, PT, RZ, UR5, PT, P0 ;  /* 0x00000005ff007c0c */ /* 0x000fda000bf05300 */
[----:B------:R-:W-:Y:S05]  /*05f0*/  @!P0 BRA `(.L_x_8) ;  /* 0x00000000000c8947 */ /* 0x000fea0003800000 */
[----:B-12---:R-:W1:Y:S02]  /*0600*/  LDC.64 R4, c[0x0][0x610] ;  /* 0x00018400ff047b82 */ /* 0x006e640000000a00 */
[----:B-1----:R4:W5:Y:S01]  /*0610*/  LDG.E R2, desc[UR12][R4.64] ;  /* 0x0000000c04027981 */ /* 0x002962000c1e1900 */
[----:B------:R-:W-:Y:S05]  /*0620*/  BRA `(.L_x_7) ;  /* 0x0000000000047947 */ /* 0x000fea0003800000 */
.L_x_8:
[----:B------:R-:W3:Y:S02]  /*0630*/  LDC R2, c[0x0][0x604] ;  /* 0x00018100ff027b82 */ /* 0x000ee40000000800 */
.L_x_7:
[----:B-12-4-:R-:W1:Y:S01]  /*0640*/  LDC R4, c[0x0][0x4d8] ;  /* 0x00013600ff047b82 */ /* 0x016e620000000800 */
[----:B------:R-:W2:Y:S07]  /*0650*/  S2R R13, SR_CTAID.Y ;  /* 0x00000000000d7919 */ /* 0x000eae0000002600 */
[----:B------:R-:W4:Y:S08]  /*0660*/  LDC R23, c[0x0][0x4dc] ;  /* 0x00013700ff177b82 */ /* 0x000f300000000800 */
[----:B------:R-:W0:Y:S01]  /*0670*/  LDC R160, c[0x0][0x4e0] ;  /* 0x00013800ffa07b82 */ /* 0x000e220000000800 */
[----:B-1----:R-:W-:-:S07]  /*0680*/  VIADD R4, R4, 0x7f ;  /* 0x0000007f04047836 */ /* 0x002fce0000000000 */
[----:B------:R-:W1:Y:S01]  /*0690*/  LDC R18, c[0x0][0x294] ;  /* 0x0000a500ff127b82 */ /* 0x000e620000000800 */
[----:B------:R-:W-:Y:S02]  /*06a0*/  SHF.R.S32.HI R5, RZ, 0x1f, R4 ;  /* 0x0000001fff057819 */ /* 0x000fe40000011404 */
[----:B----4-:R-:W-:Y:S02]  /*06b0*/  IABS R16, R23 ;  /* 0x0000001700107213 */ /* 0x010fe40000000000 */
[----:B------:R-:W-:Y:S02]  /*06c0*/  LEA.HI R5, R5, R4, RZ, 0x7 ;  /* 0x0000000405057211 */ /* 0x000fe400078f38ff */
[----:B------:R-:W4:Y:S02]  /*06d0*/  I2F.RP R10, R16 ;  /* 0x00000010000a7306 */ /* 0x000f240000209400 */
[----:B------:R-:W-:-:S04]  /*06e0*/  SHF.R.S32.HI R8, RZ, 0x7, R5 ;  /* 0x00000007ff087819 */ /* 0x000fc80000011405 */
[-C--:B------:R-:W-:Y:S02]  /*06f0*/  IABS R14, R8.reuse ;  /* 0x00000008000e7213 */ /* 0x080fe40000000000 */
[----:B------:R-:W-:Y:S02]  /*0700*/  IABS R15, R8 ;  /* 0x00000008000f7213 */ /* 0x000fe40000000000 */
[----:B------:R-:W2:Y:S08]  /*0710*/  I2F.RP R9, R14 ;  /* 0x0000000e00097306 */ /* 0x000eb00000209400 */
[----:B----4-:R-:W-:Y:S08]  /*0720*/  MUFU.RCP R10, R10 ;  /* 0x0000000a000a7308 */ /* 0x010ff00000001000 */
[----:B--2---:R-:W2:Y:S02]  /*0730*/  MUFU.RCP R9, R9 ;  /* 0x0000000900097308 */ /* 0x004ea40000001000 */
[----:B--2---:R-:W-:Y:S01]  /*0740*/  VIADD R4, R9, 0xffffffe ;  /* 0x0ffffffe09047836 */ /* 0x004fe20000000000 */
[----:B------:R-:W-:-:S05]  /*0750*/  IABS R9, R13 ;  /* 0x0000000d00097213 */ /* 0x000fca0000000000 */
[----:B------:R2:W4:Y:S02]  /*0760*/  F2I.FTZ.U32.TRUNC.NTZ R5, R4 ;  /* 0x0000000400057305 */ /* 0x000524000021f000 */
[----:B--2---:R-:W-:Y:S02]  /*0770*/  IMAD.MOV.U32 R4, RZ, RZ, RZ ;  /* 0x000000ffff047224 */ /* 0x004fe400078e00ff */
[----:B----4-:R-:W-:-:S04]  /*0780*/  IMAD.MOV R11, RZ, RZ, -R5 ;  /* 0x000000ffff0b7224 */ /* 0x010fc800078e0a05 */
[----:B------:R-:W-:-:S04]  /*0790*/  IMAD R11, R11, R14, RZ ;  /* 0x0000000e0b0b7224 */ /* 0x000fc800078e02ff */
[----:B------:R-:W-:-:S04]  /*07a0*/  IMAD.HI.U32 R5, R5, R11, R4 ;  /* 0x0000000b05057227 */ /* 0x000fc800078e0004 */
[----:B------:R-:W-:Y:S01]  /*07b0*/  IMAD.MOV R11, RZ, RZ, -R15 ;  /* 0x000000ffff0b7224 */ /* 0x000fe200078e0a0f */
[----:B0-----:R-:W-:Y:S01]  /*07c0*/  IABS R15, R160 ;  /* 0x000000a0000f7213 */ /* 0x001fe20000000000 */
[----:B------:R-:W-:-:S04]  /*07d0*/  IMAD.HI.U32 R4, R5, R9, RZ ;  /* 0x0000000905047227 */ /* 0x000fc800078e00ff */
[----:B------:R-:W-:Y:S01]  /*07e0*/  IMAD R5, R4, R11, R9 ;  /* 0x0000000b04057224 */ /* 0x000fe200078e0209 */
[----:B------:R-:W-:Y:S01]  /*07f0*/  LOP3.LUT R9, R13, R8, RZ, 0x3c, !PT ;  /* 0x000000080d097212 */ /* 0x000fe200078e3cff */
[----:B------:R-:W-:-:S03]  /*0800*/  VIADD R11, R10, 0xffffffe ;  /* 0x0ffffffe0a0b7836 */ /* 0x000fc60000000000 */
[----:B------:R-:W-:Y:S02]  /*0810*/  ISETP.GT.U32.AND P1, PT, R14, R5, PT ;  /* 0x000000050e00720c */ /* 0x000fe40003f24070 */
[----:B------:R-:W-:-:S11]  /*0820*/  ISETP.GE.AND P2, PT, R9, RZ, PT ;  /* 0x000000ff0900720c */ /* 0x000fd60003f46270 */
[----:B------:R-:W-:Y:S02]  /*0830*/  @!P1 IMAD.IADD R5, R5, 0x1, -R14 ;  /* 0x0000000105059824 */ /* 0x000fe400078e0a0e */
[----:B------:R-:W-:Y:S01]  /*0840*/  @!P1 VIADD R4, R4, 0x1 ;  /* 0x0000000104049836 */ /* 0x000fe20000000000 */
[----:B------:R-:W-:Y:S02]  /*0850*/  ISETP.NE.AND P1, PT, R8, RZ, PT ;  /* 0x000000ff0800720c */ /* 0x000fe40003f25270 */
[----:B------:R-:W-:Y:S02]  /*0860*/  ISETP.GE.U32.AND P0, PT, R5, R14, PT ;  /* 0x0000000e0500720c */ /* 0x000fe40003f06070 */
[----:B------:R-:W0:Y:S11]  /*0870*/  F2I.FTZ.U32.TRUNC.NTZ R5, R11 ;  /* 0x0000000b00057305 */ /* 0x000e36000021f000 */
[----:B------:R-:W-:-:S04]  /*0880*/  @P0 VIADD R4, R4, 0x1 ;  /* 0x0000000104040836 */ /* 0x000fc80000000000 */
[----:B------:R-:W-:Y:S02]  /*0890*/  IMAD.MOV.U32 R14, RZ, RZ, R4 ;  /* 0x000000ffff0e7224 */ /* 0x000fe400078e0004 */
[----:B0-----:R-:W-:Y:S02]  /*08a0*/  IMAD.MOV R9, RZ, RZ, -R5 ;  /* 0x000000ffff097224 */ /* 0x001fe400078e0a05 */
[----:B------:R-:W-:Y:S01]  /*08b0*/  @!P2 IMAD.MOV R14, RZ, RZ, -R14 ;  /* 0x000000ffff0ea224 */ /* 0x000fe200078e0a0e */
[----:B------:R-:W-:Y:S01]  /*08c0*/  @!P1 LOP3.LUT R14, RZ, R8, RZ, 0x33, !PT ;  /* 0x00000008ff0e9212 */ /* 0x000fe200078e33ff */
[----:B------:R-:W-:Y:S02]  /*08d0*/  IMAD R9, R9, R16, RZ ;  /* 0x0000001009097224 */ /* 0x000fe400078e02ff */
[----:B------:R-:W-:Y:S01]  /*08e0*/  IMAD.MOV.U32 R4, RZ, RZ, RZ ;  /* 0x000000ffff047224 */ /* 0x000fe200078e00ff */
[----:B------:R-:W-:-:S03]  /*08f0*/  IABS R10, R14 ;  /* 0x0000000e000a7213 */ /* 0x000fc60000000000 */
[----:B------:R-:W-:-:S04]  /*0900*/  IMAD.HI.U32 R4, R5, R9, R4 ;  /* 0x0000000905047227 */ /* 0x000fc800078e0004 */
[----:B------:R-:W-:Y:S02]  /*0910*/  IMAD.MOV.U32 R5, RZ, RZ, R10 ;  /* 0x000000ffff057224 */ /* 0x000fe400078e000a */
[----:B------:R-:W0:Y:S02]  /*0920*/  I2F.RP R10, R15 ;  /* 0x0000000f000a7306 */ /* 0x000e240000209400 */
[----:B------:R-:W-:-:S04]  /*0930*/  IMAD.HI.U32 R4, R4, R5, RZ ;  /* 0x0000000504047227 */ /* 0x000fc800078e00ff */
[----:B------:R-:W-:-:S04]  /*0940*/  IMAD.MOV R9, RZ, RZ, -R4 ;  /* 0x000000ffff097224 */ /* 0x000fc800078e0a04 */
[----:B------:R-:W-:Y:S01]  /*0950*/  IMAD R5, R16, R9, R5 ;  /* 0x0000000910057224 */ /* 0x000fe200078e0205 */
[----:B------:R-:W-:-:S04]  /*0960*/  LOP3.LUT R9, R14, R23, RZ, 0x3c, !PT ;  /* 0x000000170e097212 */ /* 0x000fc800078e3cff */
[----:B------:R-:W-:Y:S01]  /*0970*/  ISETP.GT.U32.AND P1, PT, R16, R5, PT ;  /* 0x000000051000720c */ /* 0x000fe20003f24070 */
[----:B0-----:R-:W0:Y:S01]  /*0980*/  MUFU.RCP R10, R10 ;  /* 0x0000000a000a7308 */ /* 0x001e220000001000 */
[----:B------:R-:W-:-:S11]  /*0990*/  ISETP.GE.AND P2, PT, R9, RZ, PT ;  /* 0x000000ff0900720c */ /* 0x000fd60003f46270 */
[----:B------:R-:W-:Y:S02]  /*09a0*/  @!P1 IMAD.IADD R5, R5, 0x1, -R16 ;  /* 0x0000000105059824 */ /* 0x000fe400078e0a10 */
[----:B------:R-:W-:Y:S01]  /*09b0*/  @!P1 VIADD R4, R4, 0x1 ;  /* 0x0000000104049836 */ /* 0x000fe20000000000 */
[----:B------:R-:W-:Y:S02]  /*09c0*/  ISETP.NE.AND P1, PT, R23, RZ, PT ;  /* 0x000000ff1700720c */ /* 0x000fe40003f25270 */
[----:B------:R-:W-:Y:S01]  /*09d0*/  ISETP.GE.U32.AND P0, PT, R5, R16, PT ;  /* 0x000000100500720c */ /* 0x000fe20003f06070 */
[----:B0-----:R-:W-:-:S04]  /*09e0*/  VIADD R11, R10, 0xffffffe ;  /* 0x0ffffffe0a0b7836 */ /* 0x001fc80000000000 */
[----:B------:R-:W0:Y:S08]  /*09f0*/  F2I.FTZ.U32.TRUNC.NTZ R5, R11 ;  /* 0x0000000b00057305 */ /* 0x000e30000021f000 */
        /* <DEDUP_REMOVED lines=10> */
[----:B------:R-:W-:Y:S02]  /*0aa0*/  IMAD.MOV R9, RZ, RZ, -R14 ;  /* 0x000000ffff097224 */ /* 0x000fe400078e0a0e */
[----:B------:R-:W-:-:S04]  /*0ab0*/  IMAD.HI.U32 R16, R4, R5, RZ ;  /* 0x0000000504107227 */ /* 0x000fc800078e00ff */
[----:B------:R-:W-:Y:S02]  /*0ac0*/  IMAD.MOV R4, RZ, RZ, -R16 ;  /* 0x000000ffff047224 */ /* 0x000fe400078e0a10 */
[----:B------:R-:W-:Y:S02]  /*0ad0*/  IMAD.MOV R10, RZ, RZ, -R17 ;  /* 0x000000ffff0a7224 */ /* 0x000fe400078e0a11 */
[----:B------:R-:W-:Y:S02]  /*0ae0*/  IMAD R4, R15, R4, R5 ;  /* 0x000000040f047224 */ /* 0x000fe400078e0205 */
[----:B------:R-:W-:Y:S02]  /*0af0*/  IMAD R155, R8, R9, R13 ;  /* 0x00000009089b7224 */ /* 0x000fe400078e020d */
[----:B------:R-:W-:Y:S01]  /*0b00*/  IMAD R23, R23, R10, R14 ;  /* 0x0000000a17177224 */ /* 0x000fe200078e020e */
[----:B------:R-:W-:-:S13]  /*0b10*/  ISETP.GT.U32.AND P1, PT, R15, R4, PT ;  /* 0x000000040f00720c */ /* 0x000fda0003f24070 */
[----:B------:R-:W-:Y:S02]  /*0b20*/  @!P1 IMAD.IADD R4, R4, 0x1, -R15 ;  /* 0x0000000104049824 */ /* 0x000fe400078e0a0f */
[----:B------:R-:W-:Y:S01]  /*0b30*/  @!P1 VIADD R16, R16, 0x1 ;  /* 0x0000000110109836 */ /* 0x000fe20000000000 */
[----:B------:R-:W-:Y:S02]  /*0b40*/  ISETP.NE.AND P1, PT, R160, RZ, PT ;  /* 0x000000ffa000720c */ /* 0x000fe40003f25270 */
[----:B------:R-:W-:Y:S02]  /*0b50*/  ISETP.GE.U32.AND P0, PT, R4, R15, PT ;  /* 0x0000000f0400720c */ /* 0x000fe40003f06070 */
[----:B------:R-:W-:-:S04]  /*0b60*/  LOP3.LUT R4, R17, R160, RZ, 0x3c, !PT ;  /* 0x000000a011047212 */ /* 0x000fc800078e3cff */
[----:B------:R-:W-:Y:S01]  /*0b70*/  ISETP.GE.AND P2, PT, R4, RZ, PT ;  /* 0x000000ff0400720c */ /* 0x000fe20003f46270 */
[----:B-1----:R-:W-:-:S05]  /*0b80*/  VIADD R4, R18, 0x3f ;  /* 0x0000003f12047836 */ /* 0x002fca0000000000 */
[----:B------:R-:W-:Y:S01]  /*0b90*/  SHF.R.S32.HI R5, RZ, 0x1f, R4 ;  /* 0x0000001fff057819 */ /* 0x000fe20000011404 */
[----:B------:R-:W-:Y:S01]  /*0ba0*/  @P0 VIADD R16, R16, 0x1 ;  /* 0x0000000110100836 */ /* 0x000fe20000000000 */
[----:B------:R-:W-:Y:S02]  /*0bb0*/  ISETP.NE.AND P0, PT, R7, RZ, PT ;  /* 0x000000ff0700720c */ /* 0x000fe40003f05270 */
[----:B------:R-:W-:-:S03]  /*0bc0*/  LEA.HI R5, R5, R4, RZ, 0x6 ;  /* 0x0000000405057211 */ /* 0x000fc600078f30ff */
[----:B------:R-:W-:Y:S01]  /*0bd0*/  @!P2 IMAD.MOV R16, RZ, RZ, -R16 ;  /* 0x000000ffff10a224 */ /* 0x000fe200078e0a10 */
[----:B------:R-:W-:Y:S02]  /*0be0*/  @!P1 LOP3.LUT R16, RZ, R160, RZ, 0x33, !PT ;  /* 0x000000a0ff109212 */ /* 0x000fe400078e33ff */
[----:B------:R-:W-:-:S03]  /*0bf0*/  SHF.R.S32.HI R9, RZ, 0x6, R5 ;  /* 0x00000006ff097819 */ /* 0x000fc60000011405 */
[----:B------:R-:W-:-:S04]  /*0c00*/  IMAD.MOV R11, RZ, RZ, -R16 ;  /* 0x000000ffff0b7224 */ /* 0x000fc800078e0a10 */
[----:B------:R-:W-:Y:S01]  /*0c10*/  IMAD R160, R160, R11, R17 ;  /* 0x0000000ba0a07224 */ /* 0x000fe200078e0211 */
[----:B------:R-:W-:Y:S06]  /*0c20*/  @!P0 BRA `(.L_x_9) ;  /* 0x000000a000f48947 */ /* 0x000fec0003800000 */
[----:B------:R-:W-:-:S13]  /*0c30*/  ISETP.NE.AND P0, PT, R7, 0x1, PT ;  /* 0x000000010700780c */ /* 0x000fda0003f05270 */
[----:B------:R-:W-:Y:S05]  /*0c40*/  @P0 EXIT ;  /* 0x000000000000094d */ /* 0x000fea0003800000 */
[----:B------:R-:W-:Y:S01]  /*0c50*/  ISETP.GE.AND P0, PT, R18, 0x1, PT ;  /* 0x000000011200780c */ /* 0x000fe20003f06270 */
[----:B------:R-:W-:Y:S01]  /*0c60*/  UMOV UR4, URZ ;  /* 0x0000003f00047c82 */ /* 0x000fe20008000000 */
[----:B------:R-:W-:Y:S02]  /*0c70*/  CS2R R86, SRZ ;  /* 0x0000000000567805 */ /* 0x000fe4000001ff00 */
[----:B------:R-:W-:Y:S02]  /*0c80*/  CS2R R88, SRZ ;  /* 0x0000000000587805 */ /* 0x000fe4000001ff00 */
[----:B------:R-:W-:Y:S02]  /*0c90*/  CS2R R90, SRZ ;  /* 0x00000000005a7805 */ /* 0x000fe4000001ff00 */
[----:B------:R-:W-:Y:S02]  /*0ca0*/  CS2R R92, SRZ ;  /* 0x00000000005c7805 */ /* 0x000fe4000001ff00 */
[----:B------:R-:W-:-:S02]  /*0cb0*/  CS2R R94, SRZ ;  /* 0x00000000005e7805 */ /* 0x000fc4000001ff00 */
[----:B------:R-:W-:Y:S02]  /*0cc0*/  CS2R R96, SRZ ;  /* 0x0000000000607805 */ /* 0x000fe4000001ff00 */
        /* <DEDUP_REMOVED lines=57> */
[----:B------:R-:W-:Y:S01]  /*1060*/  CS2R R84, SRZ ;  /* 0x0000000000547805 */ /* 0x000fe2000001ff00 */
[----:B------:R-:W-:Y:S06]  /*1070*/  @!P0 BRA `(.L_x_10) ;  /* 0x0000000000d48947 */ /* 0x000fec0003800000 */
[----:B------:R-:W-:-:S04]  /*1080*/  LOP3.LUT R4, R3, 0x1, RZ, 0xfc, !PT ;  /* 0x0000000103047812 */ /* 0x000fc800078efcff */
[----:B------:R-:W-:-:S13]  /*1090*/  ISETP.NE.AND P0, PT, R4, 0x3, PT ;  /* 0x000000030400780c */ /* 0x000fda0003f05270 */
[----:B------:R-:W-:Y:S05]  /*10a0*/  @!P0 BRA `(.L_x_11) ;  /* 0x0000000000048947 */ /* 0x000fea0003800000 */
[----:B------:R-:W-:Y:S01]  /*10b0*/  BPT.TRAP 0x1 ;  /* 0x000000040000795c */ /* 0x000fe20000300000 */
.L_x_11:
[----:B------:R-:W0:Y:S01]  /*10c0*/  S2UR UR5, SR_CgaCtaId ;  /* 0x00000000000579c3 */ /* 0x000e220000008800 */
[----:B------:R-:W-:Y:S01]  /*10d0*/  SHF.L.U32 R4, RZ, 0x1f, RZ ;  /* 0x0000001fff047819 */ /* 0x000fe200000006ff */
[----:B------:R-:W-:Y:S02]  /*10e0*/  UMOV UR4, 0x400 ;  /* 0x0000040000047882 */ /* 0x000fe40000000000 */
[----:B0-----:R-:W-:-:S12]  /*10f0*/  ULEA UR6, UR5, UR4, 0x18 ;  /* 0x0000000405067291 */ /* 0x001fd8000f8ec03f */
.L_x_12:
[----:B0-----:R-:W-:-:S04]  /*1100*/  IMAD.U32 R5, RZ, RZ, UR6 ;  /* 0x00000006ff057e24 */ /* 0x001fc8000f8e00ff */
[----:B------:R0:W1:Y:S03]  /*1110*/  SYNCS.PHASECHK.TRANS64.TRYWAIT P0, [R5+URZ+0x38000], R4 ;  /* 0x03800004050075a7 */ /* 0x000066000800017f */
[----:B-1----:R-:W-:Y:S05]  /*1120*/  @!P0 NANOSLEEP.SYNCS 0x989680 ;  /* 0x009896800000895d */ /* 0x002fea0003900000 */
[----:B------:R-:W1:Y:S02]  /*1130*/  @!P0 SYNCS.PHASECHK.TRANS64 P0, [R5+URZ+0x38000], R4 ;  /* 0x03800004050085a7 */ /* 0x000e64000800007f */
[----:B-1----:R-:W-:Y:S05]  /*1140*/  @!P0 BRA `(.L_x_12) ;  /* 0xfffffffc00ec8947 */ /* 0x002fea000383ffff */
[----:B------:R-:W-:Y:S01]  /*1150*/  UIADD3 UR4, UR6, 0x1c000, URZ ;  /* 0x0001c00006047890 */ /* 0x000fe2000fffe03f */
[----:B------:R-:W-:Y:S01]  /*1160*/  WARPGROUP.ARRIVE ;  /* 0x00000000000079c5 */ /* 0x000fe20000000000 */
[----:B------:R-:W-:Y:S02]  /*1170*/  UMOV UR7, 0x40000040 ;  /* 0x4000004000077882 */ /* 0x000fe40000000000 */
[----:B------:R-:W-:Y:S02]  /*1180*/  USHF.R.U32.HI UR5, URZ, 0x4, UR4 ;  /* 0x000000043f057899 */ /* 0x000fe40008011604 */
[----:B------:R-:W-:Y:S02]  /*1190*/  USHF.R.U32.HI UR4, URZ, 0x4, UR6 ;  /* 0x000000043f047899 */ /* 0x000fe40008011606 */
[----:B------:R-:W-:Y:S02]  /*11a0*/  ULOP3.LUT UR5, UR5, 0x3fff, URZ, 0xc0, !UPT ;  /* 0x00003fff05057892 */ /* 0x000fe4000f8ec03f */
[----:B------:R-:W-:-:S02]  /*11b0*/  ULOP3.LUT UR8, UR4, 0x3fff, URZ, 0xc0, !UPT ;  /* 0x00003fff04087892 */ /* 0x000fc4000f8ec03f */
[----:B------:R-:W-:-:S03]  /*11c0*/  ULOP3.LUT UR9, UR5, 0x2000000, URZ, 0xfc, !UPT ;  /* 0x0200000005097892 */ /* 0x000fc6000f8efc3f */
[----:B------:R-:W-:Y:S02]  /*11d0*/  UMOV UR5, 0x40000040 ;  /* 0x4000004000057882 */ /* 0x000fe40000000000 */
[----:B------:R-:W-:Y:S02]  /*11e0*/  UMOV UR4, UR8 ;  /* 0x0000000800047c82 */ /* 0x000fe40008000000 */
[----:B------:R-:W-:Y:S02]  /*11f0*/  UMOV UR6, UR9 ;  /* 0x0000000900067c82 */ /* 0x000fe40008000000 */
[----:B------:R-:W-:Y:S01]  /*1200*/  HGMMA.64x128x16.F32.BF16 R88, gdesc[UR4].tnspA.tnspB, RZ, !UPT ;  /* 0x61e00000045879f0 */ /* 0x000fe2000c7018ff */
[----:B------:R-:W-:Y:S01]  /*1210*/  UIADD3 UR4, UR8, 0x200, URZ ;  /* 0x0000020008047890 */ /* 0x000fe2000fffe03f */
[----:B------:R-:W-:-:S10]  /*1220*/  UMOV UR5, 0x40000040 ;  /* 0x4000004000057882 */ /* 0x000fd40000000000 */
[----:B------:R-:W-:Y:S01]  /*1230*/  HGMMA.64x128x16.F32.BF16 R24, gdesc[UR4].tnspA.tnspB, RZ, !UPT ;  /* 0x61e00000041879f0 */ /* 0x000fe2000c7018ff */
[----:B------:R-:W-:Y:S02]  /*1240*/  UIADD3 UR4, UR8, 0x80, URZ ;  /* 0x0000008008047890 */ /* 0x000fe4000fffe03f */
[----:B------:R-:W-:Y:S01]  /*1250*/  UIADD3 UR6, UR9, 0x80, URZ ;  /* 0x0000008009067890 */ /* 0x000fe2000fffe03f */
[----:B------:R-:W-:Y:S01]  /*1260*/  UMOV UR5, 0x40000040 ;  /* 0x4000004000057882 */ /* 0x000fe20000000000 */
[----:B------:R-:W-:-:S07]  /*1270*/  UMOV UR7, 0x40000040 ;  /* 0x4000004000077882 */ /* 0x000fce0000000000 */
[----:B------:R-:W-:Y:S01]  /*1280*/  HGMMA.64x128x16.F32.BF16 R88, gdesc[UR4].tnspA.tnspB, R88 ;  /* 0x61e00000045879f0 */ /* 0x000fe20008701858 */
[----:B------:R-:W-:Y:S01]  /*1290*/  UIADD3 UR4, UR8, 0x280, URZ ;  /* 0x0000028008047890 */ /* 0x000fe2000fffe03f */
[----:B------:R-:W-:-:S10]  /*12a0*/  UMOV UR5, 0x40000040 ;  /* 0x4000004000057882 */ /* 0x000fd40000000000 */
[----:B------:R-:W-:Y:S01]  /*12b0*/  HGMMA.64x128x16.F32.BF16 R24, gdesc[UR4].tnspA.tnspB, R24 ;  /* 0x61e00000041879f0 */ /* 0x000fe20008701818 */
        /* <DEDUP_REMOVED lines=15> */
[----:B------:R-:W-:Y:S01]  /*13b0*/  HGMMA.64x128x16.F32.BF16 R24, gdesc[UR4].tnspA.tnspB, R24, gsb0 ;  /* 0x61e00000041879f0 */ /* 0x000fe20008001818 */
[----:B------:R-:W-:-:S05]  /*13c0*/  UMOV UR4, 0x1 ;  /* 0x0000000100047882 */ /* 0x000fca0000000000 */
.L_x_10:
[----:B0-----:R-:W-:-:S05]  /*13d0*/  VIMNMX R4, R9, 0x1, PT ;  /* 0x0000000109047848 */ /* 0x001fca0003fe0100 */
[----:B------:R-:W-:-:S05]  /*13e0*/  IMAD.IADD R7, R9, 0x1, -R4 ;  /* 0x0000000109077824 */ /* 0x000fca00078e0a04 */
[----:B------:R-:W-:-:S13]  /*13f0*/  ISETP.GE.AND P0, PT, R7, 0x1, PT ;  /* 0x000000010700780c */ /* 0x000fda0003f06270 */
[----:B------:R-:W-:Y:S05]  /*1400*/  @!P0 BRA `(.L_x_13) ;  /* 0x0000000400448947 */ /* 0x000fea0003800000 */
[----:B------:R-:W0:Y:S01]  /*1410*/  S2UR UR5, SR_CgaCtaId ;  /* 0x00000000000579c3 */ /* 0x000e220000008800 */
[----:B------:R-:W-:Y:S01]  /*1420*/  UMOV UR6, 0x400 ;  /* 0x0000040000067882 */ /* 0x000fe20000000000 */
[----:B------:R-:W-:Y:S01]  /*1430*/  LOP3.LUT R9, R3, 0x1, RZ, 0xfc, !PT ;  /* 0x0000000103097812 */ /* 0x000fe200078efcff */
[----:B------:R-:W-:Y:S01]  /*1440*/  IMAD.MOV.U32 R8, RZ, RZ, RZ ;  /* 0x000000ffff087224 */ /* 0x000fe200078e00ff */
[----:B------:R-:W-:Y:S01]  /*1450*/  UISETP.NE.U32.AND UP0, UPT, UR4, URZ, UPT ;  /* 0x0000003f0400728c */ /* 0x000fe2000bf05070 */
[----:B------:R-:W-:Y:S01]  /*1460*/  IMAD.MOV.U32 R4, RZ, RZ, R7 ;  /* 0x000000ffff047224 */ /* 0x000fe200078e0007 */
[----:B0-----:R-:W-:-:S04]  /*1470*/  ULEA UR6, UR5, UR6, 0x18 ;  /* 0x0000000605067291 */ /* 0x001fc8000f8ec03f */
[----:B------:R-:W-:Y:S02]  /*1480*/  UIADD3 UR5, UR6, 0x1c000, URZ ;  /* 0x0001c00006057890 */ /* 0x000fe4000fffe03f */
[----:B------:R-:W-:Y:S02]  /*1490*/  USHF.R.U32.HI UR7, URZ, 0x4, UR6 ;  /* 0x000000043f077899 */ /* 0x000fe40008011606 */
[----:B------:R-:W-:Y:S02]  /*14a0*/  USHF.R.U32.HI UR5, URZ, 0x4, UR5 ;  /* 0x000000043f057899 */ /* 0x000fe40008011605 */
[----:B------:R-:W-:Y:S02]  /*14b0*/  ULOP3.LUT UR7, UR7, 0x3fff, URZ, 0xc0, !UPT ;  /* 0x00003fff07077892 */ /* 0x000fe4000f8ec03f */
[----:B------:R-:W-:-:S04]  /*14c0*/  ULOP3.LUT UR5, UR5, 0x3fff, URZ, 0xc0, !UPT ;  /* 0x00003fff05057892 */ /* 0x000fc8000f8ec03f */
[----:B------:R-:W-:-:S03]  /*14d0*/  ULOP3.LUT UR16, UR5, 0x2000000, URZ, 0xfc, !UPT ;  /* 0x0200000005107892 */ /* 0x000fc6000f8efc3f */
[----:B------:R-:W-:-:S09]  /*14e0*/  UMOV UR5, URZ ;  /* 0x0000003f00057c82 */ /* 0x000fd20008000000 */
.L_x_18:
[----:B------:R-:W-:-:S13]  /*14f0*/  ISETP.NE.AND P1, PT, R9, 0x3, PT ;  /* 0x000000030900780c */ /* 0x000fda0003f25270 */
[----:B0-----:R-:W-:Y:S05]  /*1500*/  @!P1 BRA `(.L_x_14) ;  /* 0x0000000000049947 */ /* 0x001fea0003800000 */
[----:B------:R-:W-:Y:S01]  /*1510*/  BPT.TRAP 0x1 ;  /* 0x000000040000795c */ /* 0x000fe20000300000 */
.L_x_14:
[----:B------:R-:W-:Y:S01]  /*1520*/  SHF.L.U32 R5, R8, 0x1f, RZ ;  /* 0x0000001f08057819 */ /* 0x000fe200000006ff */
[----:B------:R-:W-:-:S12]  /*1530*/  ULEA UR8, UR4, UR6, 0x3 ;  /* 0x0000000604087291 */ /* 0x000fd8000f8e183f */
.L_x_15:
[----:B0-----:R-:W-:-:S04]  /*1540*/  IMAD.U32 R6, RZ, RZ, UR8 ;  /* 0x00000008ff067e24 */ /* 0x001fc8000f8e00ff */
[----:B------:R0:W1:Y:S03]  /*1550*/  SYNCS.PHASECHK.TRANS64.TRYWAIT P0, [R6+URZ+0x38000], R5 ;  /* 0x03800005060075a7 */ /* 0x000066000800017f */
[----:B-1----:R-:W-:Y:S05]  /*1560*/  @!P0 NANOSLEEP.SYNCS 0x989680 ;  /* 0x009896800000895d */ /* 0x002fea0003900000 */
[----:B------:R-:W1:Y:S02]  /*1570*/  @!P0 SYNCS.PHASECHK.TRANS64 P0, [R6+URZ+0x38000], R5 ;  /* 0x03800005060085a7 */ /* 0x000e64000800007f */
[----:B-1----:R-:W-:Y:S05]  /*1580*/  @!P0 BRA `(.L_x_15) ;  /* 0xfffffffc00ec8947 */ /* 0x002fea000383ffff */
[----:B------:R-:W-:Y:S01]  /*1590*/  ULEA UR14, UR4, UR7, 0xa ;  /* 0x00000007040e7291 */ /* 0x000fe2000f8e503f */
[----:B------:R-:W-:Y:S01]  /*15a0*/  WARPGROUP.ARRIVE ;  /* 0x00000000000079c5 */ /* 0x000fe20000000000 */
[----:B------:R-:W-:Y:S01]  /*15b0*/  ULEA UR15, UR4, UR16, 0xa ;  /* 0x00000010040f7291 */ /* 0x000fe2000f8e503f */
[----:B------:R-:W-:Y:S01]  /*15c0*/  UMOV UR9, 0x40000040 ;  /* 0x4000004000097882 */ /* 0x000fe20000000000 */
[----:B------:R-:W-:-:S03]  /*15d0*/  UMOV UR11, 0x40000040 ;  /* 0x40000040000b7882 */ /* 0x000fc60000000000 */
[----:B------:R-:W-:Y:S02]  /*15e0*/  UMOV UR8, UR14 ;  /* 0x0000000e00087c82 */ /* 0x000fe40008000000 */
[----:B------:R-:W-:Y:S02]  /*15f0*/  UMOV UR10, UR15 ;  /* 0x0000000f000a7c82 */ /* 0x000fe40008000000 */
[----:B------:R-:W-:Y:S01]  /*1600*/  HGMMA.64x128x16.F32.BF16 R88, gdesc[UR8].tnspA.tnspB, R88, UP0 ;  /* 0x61e00000085879f0 */ /* 0x000fe2000bf01858 */
[----:B------:R-:W-:Y:S01]  /*1610*/  UIADD3 UR8, UR14, 0x200, URZ ;  /* 0x000002000e087890 */ /* 0x000fe2000fffe03f */
[----:B------:R-:W-:-:S10]  /*1620*/  UMOV UR9, 0x40000040 ;  /* 0x4000004000097882 */ /* 0x000fd40000000000 */
[----:B------:R-:W-:Y:S01]  /*1630*/  HGMMA.64x128x16.F32.BF16 R24, gdesc[UR8].tnspA.tnspB, R24, UP0 ;  /* 0x61e00000081879f0 */ /* 0x000fe2000bf01818 */
        /* <DEDUP_REMOVED lines=23> */
[----:B------:R-:W-:Y:S03]  /*17b0*/  HGMMA.64x128x16.F32.BF16 R24, gdesc[UR8].tnspA.tnspB, R24, gsb0 ;  /* 0x61e00000081879f0 */ /* 0x000fe60008001818 */
[----:B------:R-:W-:Y:S02]  /*17c0*/  WARPGROUP.DEPBAR.LE gsb0, 0x1 ;  /* 0x00008000000079c5 */ /* 0x000fe40000010100 */
[----:B------:R-:W-:Y:S05]  /*17d0*/  @!P1 BRA `(.L_x_16) ;  /* 0x0000000000049947 */ /* 0x000fea0003800000 */
[----:B------:R-:W-:Y:S01]  /*17e0*/  BPT.TRAP 0x1 ;  /* 0x000000040000795c */ /* 0x000fe20000300000 */
.L_x_16:
[----:B------:R-:W-:Y:S01]  /*17f0*/  ULEA UR8, UR5, UR6, 0x3 ;  /* 0x0000000605087291 */ /* 0x000fe2000f8e183f */
[----:B------:R-:W-:-:S03]  /*1800*/  ISETP.GT.U32.AND P0, PT, R3, 0x1, PT ;  /* 0x000000010300780c */ /* 0x000fc60003f04070 */
[----:B------:R-:W-:-:S04]  /*1810*/  UIADD3 UR8, UR8, 0x38038, URZ ;  /* 0x0003803808087890 */ /* 0x000fc8000fffe03f */
[----:B------:R-:W-:-:S09]  /*1820*/  UPRMT UR8, URZ, 0x654, UR8 ;  /* 0x000006543f087896 */ /* 0x000fd20008000008 */
[----:B------:R-:W-:Y:S01]  /*1830*/  SYNCS.ARRIVE.TRANS64.RED.A1T0 RZ, [UR8], RZ ;  /* 0x000000ffffff79a7 */ /* 0x000fe20008100408 */
[----:B------:R-:W-:Y:S05]  /*1840*/  @P0 BRA `(.L_x_17) ;  /* 0x0000000000040947 */ /* 0x000fea0003800000 */
[----:B------:R-:W-:Y:S01]  /*1850*/  BPT.TRAP 0x1 ;  /* 0x000000040000795c */ /* 0x000fe20000300000 */
.L_x_17:
[----:B------:R-:W-:Y:S01]  /*1860*/  UIADD3 UR4, UR4, 0x1, URZ ;  /* 0x0000000104047890 */ /* 0x000fe2000fffe03f */
[C---:B------:R-:W-:Y:S01]  /*1870*/  ISETP.GT.AND P0, PT, R4.reuse, 0x1, PT ;  /* 0x000000010400780c */ /* 0x040fe20003f04270 */
[----:B------:R-:W-:Y:S01]  /*1880*/  UIADD3 UR5, UR5, 0x1, URZ ;  /* 0x0000000105057890 */ /* 0x000fe2000fffe03f */
[----:B------:R-:W-:Y:S01]  /*1890*/  VIADD R4, R4, 0xffffffff ;  /* 0xffffffff04047836 */ /* 0x000fe20000000000 */
[----:B------:R-:W-:Y:S02]  /*18a0*/  UISETP.NE.AND UP0, UPT, UR4, 0x7, UPT ;  /* 0x000000070400788c */ /* 0x000fe4000bf05270 */
[----:B------:R-:W-:Y:S02]  /*18b0*/  UISETP.NE.AND UP1, UPT, UR5, 0x7, UPT ;  /* 0x000000070500788c */ /* 0x000fe4000bf25270 */
[----:B------:R-:W-:Y:S02]  /*18c0*/  USEL UR8, URZ, 0x1, UP0 ;  /* 0x000000013f087887 */ /* 0x000fe40008000000 */
[----:B------:R-:W-:-:S02]  /*18d0*/  USEL UR4, UR4, URZ, UP0 ;  /* 0x0000003f04047287 */ /* 0x000fc40008000000 */
[----:B------:R-:W-:Y:S02]  /*18e0*/  USEL UR5, UR5, URZ, UP1 ;  /* 0x0000003f05057287 */ /* 0x000fe40008800000 */
[----:B------:R-:W-:Y:S01]  /*18f0*/  UPLOP3.LUT UP0, UPT, UPT, UPT, UPT, 0x80, 0x0 ;  /* 0x000000000000789c */ /* 0x000fe20003f0f070 */
[----:B------:R-:W-:Y:S01]  /*1900*/  LOP3.LUT R8, R8, UR8, RZ, 0x3c, !PT ;  /* 0x0000000808087c12 */ /* 0x000fe2000f8e3cff */
[----:B------:R-:W-:Y:S09]  /*1910*/  @P0 BRA `(.L_x_18) ;  /* 0xfffffff800f40947 */ /* 0x000ff2000383ffff */
.L_x_13:
[----:B------:R-:W1:Y:S01]  /*1920*/  LDC R4, c[0x0][0x294] ;  /* 0x0000a500ff047b82 */ /* 0x000e620000000800 */
[----:B------:R-:W-:Y:S02]  /*1930*/  WARPGROUP.DEPBAR.LE gsb0, 0x0 ;  /* 0x00008000000079c5 */ /* 0x000fe40000010000 */
[----:B-1----:R-:W-:-:S13]  /*1940*/  ISETP.GE.AND P0, PT, R4, 0x1, PT ;  /* 0x000000010400780c */ /* 0x002fda0003f06270 */
[----:B------:R-:W-:Y:S05]  /*1950*/  @!P0 BRA `(.L_x_19) ;  /* 0x00000000004c8947 */ /* 0x000fea0003800000 */
[----:B------:R-:W-:-:S04]  /*1960*/  LOP3.LUT R4, R3, 0x1, RZ, 0xfc, !PT ;  /* 0x0000000103047812 */ /* 0x000fc800078efcff */
[----:B------:R-:W-:-:S13]  /*1970*/  ISETP.NE.AND P0, PT, R4, 0x3, PT ;  /* 0x000000030400780c */ /* 0x000fda0003f05270 */
[----:B------:R-:W-:Y:S05]  /*1980*/  @!P0 BRA `(.L_x_20) ;  /* 0x0000000000048947 */ /* 0x000fea0003800000 */
[----:B------:R-:W-:Y:S01]  /*1990*/  BPT.TRAP 0x1 ;  /* 0x000000040000795c */ /* 0x000fe20000300000 */
.L_x_20:
[----:B0-----:R-:W0:Y:S01]  /*19a0*/  S2R R6, SR_CgaCtaId ;  /* 0x0000000000067919 */ /* 0x001e220000008800 */
[----:B------:R-:W-:Y:S01]  /*19b0*/  IMAD.WIDE.U32 R4, R7, 0x24924925, RZ ;  /* 0x2492492507047825 */ /* 0x000fe200078e00ff */
[----:B------:R-:W-:-:S03]  /*19c0*/  ISETP.GT.U32.AND P0, PT, R3, 0x1, PT ;  /* 0x000000010300780c */ /* 0x000fc60003f04070 */
[----:B------:R-:W-:-:S05]  /*19d0*/  IMAD.IADD R4, R7, 0x1, -R5 ;  /* 0x0000000107047824 */ /* 0x000fca00078e0a05 */
[----:B------:R-:W-:Y:S02]  /*19e0*/  LEA.HI R4, R4, R5, RZ, 0x1f ;  /* 0x0000000504047211 */ /* 0x000fe400078ff8ff */
[----:B------:R-:W-:Y:S02]  /*19f0*/  MOV R5, 0x400 ;  /* 0x0000040000057802 */ /* 0x000fe40000000f00 */
[----:B------:R-:W-:-:S05]  /*1a00*/  SHF.R.U32.HI R4, RZ, 0x2, R4 ;  /* 0x00000002ff047819 */ /* 0x000fca0000011604 */
[----:B------:R-:W-:Y:S01]  /*1a10*/  IMAD R4, R4, -0x7, R7 ;  /* 0xfffffff904047824 */ /* 0x000fe200078e0207 */
[----:B0-----:R-:W-:-:S05]  /*1a20*/  LEA R5, R6, R5, 0x18 ;  /* 0x0000000506057211 */ /* 0x001fca00078ec0ff */
[----:B------:R-:W-:-:S04]  /*1a30*/  IMAD R4, R4, 0x8, R5 ;  /* 0x0000000804047824 */ /* 0x000fc800078e0205 */
[----:B------:R-:W-:-:S05]  /*1a40*/  VIADD R4, R4, 0x38038 ;  /* 0x0003803804047836 */ /* 0x000fca0000000000 */
[----:B------:R-:W-:-:S04]  /*1a50*/  PRMT R4, RZ, 0x654, R4 ;  /* 0x00000654ff047816 */ /* 0x000fc80000000004 */
[----:B------:R1:W-:Y:S01]  /*1a60*/  SYNCS.ARRIVE.TRANS64.RED.A1T0 RZ, [R4+URZ], RZ ;  /* 0x000000ff04ff79a7 */ /* 0x0003e2000810043f */
[----:B------:R-:W-:Y:S05]  /*1a70*/  @P0 BRA `(.L_x_19) ;  /* 0x0000000000040947 */ /* 0x000fea0003800000 */
[----:B------:R-:W-:Y:S01]  /*1a80*/  BPT.TRAP 0x1 ;  /* 0x000000040000795c */ /* 0x000fe20000300000 */
.L_x_19:
[----:B-1----:R-:W1:Y:S01]  /*1a90*/  S2R R4, SR_TID.X ;  /* 0x0000000000047919 */ /* 0x002e620000002100 */
[----:B------:R-:W2:Y:S01]  /*1aa0*/  LDC.64 R20, c[0x0][0x280] ;  /* 0x0000a000ff147b82 */ /* 0x000ea20000000a00 */
[----:B------:R-:W4:Y:S07]  /*1ab0*/  S2R R11, SR_CTAID.X ;  /* 0x00000000000b7919 */ /* 0x000f2e0000002500 */
[----:B------:R-:W3:Y:S01]  /*1ac0*/  LDC.64 R12, c[0x0][0x658] ;  /* 0x00019600ff0c7b82 */ /* 0x000ee20000000a00 */
[----:B-1----:R-:W-:-:S04]  /*1ad0*/  SHF.R.S32.HI R3, RZ, 0x1f, R4 ;  /* 0x0000001fff037819 */ /* 0x002fc80000011404 */
[----:B------:R-:W-:Y:S01]  /*1ae0*/  LEA.HI R3, R3, R4, RZ, 0x7 ;  /* 0x0000000403037211 */ /* 0x000fe200078f38ff */
[----:B----4-:R-:W-:-:S03]  /*1af0*/  IMAD.SHL.U32 R10, R11, 0x80, RZ ;  /* 0x000000800b0a7824 */ /* 0x010fc600078e00ff */
[----:B------:R-:W-:Y:S02]  /*1b00*/  LOP3.LUT R3, R3, 0xffffff80, RZ, 0xc0, !PT ;  /* 0xffffff8003037812 */ /* 0x000fe400078ec0ff */
[----:B--2---:R-:W-:-:S03]  /*1b10*/  ISETP.GE.AND P0, PT, R10, R20, PT ;  /* 0x000000140a00720c */ /* 0x004fc60003f06270 */
[----:B------:R-:W-:-:S05]  /*1b20*/  IMAD.IADD R3, R4, 0x1, -R3 ;  /* 0x0000000104037824 */ /* 0x000fca00078e0a03 */
[----:B0-----:R-:W-:-:S04]  /*1b30*/  SHF.R.S32.HI R6, RZ, 0x1f, R3 ;  /* 0x0000001fff067819 */ /* 0x001fc80000011403 */
[----:B------:R-:W-:-:S04]  /*1b40*/  LEA.HI R5, R6, R3, RZ, 0x2 ;  /* 0x0000000306057211 */ /* 0x000fc800078f10ff */
[--C-:B------:R-:W-:Y:S02]  /*1b50*/  SHF.R.S32.HI R4, RZ, 0x2, R5.reuse ;  /* 0x00000002ff047819 */ /* 0x100fe40000011405 */
[----:B------:R-:W-:-:S04]  /*1b60*/  SHF.R.S32.HI R7, RZ, 0x1f, R5 ;  /* 0x0000001fff077819 */ /* 0x000fc80000011405 */
[----:B------:R-:W-:-:S04]  /*1b70*/  LEA.HI R7, R7, R4, RZ, 0x3 ;  /* 0x0000000407077211 */ /* 0x000fc800078f18ff */
[----:B------:R-:W-:-:S05]  /*1b80*/  LOP3.LUT R7, R7, 0xfffffff8, RZ, 0xc0, !PT ;  /* 0xfffffff807077812 */ /* 0x000fca00078ec0ff */
[----:B------:R-:W-:Y:S01]  /*1b90*/  IMAD.IADD R4, R4, 0x1, -R7 ;  /* 0x0000000104047824 */ /* 0x000fe200078e0a07 */
[----:B------:R-:W-:Y:S02]  /*1ba0*/  LEA.HI R7, R6, R3, RZ, 0x5 ;  /* 0x0000000306077211 */ /* 0x000fe400078f28ff */
[----:B------:R-:W-:Y:S02]  /*1bb0*/  LOP3.LUT R6, R5, 0xfffffffc, RZ, 0xc0, !PT ;  /* 0xfffffffc05067812 */ /* 0x000fe400078ec0ff */
[----:B------:R-:W-:Y:S02]  /*1bc0*/  SHF.R.S32.HI R5, RZ, 0x1f, R4 ;  /* 0x0000001fff057819 */ /* 0x000fe40000011404 */
[----:B------:R-:W-:Y:S01]  /*1bd0*/  SHF.R.S32.HI R9, RZ, 0x5, R7 ;  /* 0x00000005ff097819 */ /* 0x000fe20000011407 */
[----:B------:R-:W-:-:S04]  /*1be0*/  IMAD.IADD R8, R3, 0x1, -R6 ;  /* 0x0000000103087824 */ /* 0x000fc800078e0a06 */
[----:B------:R-:W-:-:S04]  /*1bf0*/  IMAD.WIDE R156, R9, 0x10, R4 ;  /* 0x00000010099c7825 */ /* 0x000fc800078e0204 */
[----:B------:R-:W-:Y:S02]  /*1c00*/  IMAD.SHL.U32 R14, R8, 0x2, RZ ;  /* 0x00000002080e7824 */ /* 0x000fe400078e00ff */
[----:B------:R-:W-:-:S03]  /*1c10*/  IMAD.WIDE R156, R11, 0x80, R156 ;  /* 0x000000800b9c7825 */ /* 0x000fc600078e029c */
[----:B------:R-:W-:Y:S01]  /*1c20*/  SHF.R.S32.HI R15, RZ, 0x1f, R14 ;  /* 0x0000001fff0f7819 */ /* 0x000fe2000001140e */
[----:B---3--:R-:W-:Y:S06]  /*1c30*/  @P0 EXIT ;  /* 0x000000000000094d */ /* 0x008fec0003800000 */
[----:B------:R-:W-:Y:S01]  /*1c40*/  ULDC UR4, c[0x0][0x288] ;  /* 0x0000a20000047ab9 */ /* 0x000fe20000000800 */
[----:B------:R-:W-:Y:S01]  /*1c50*/  IMAD.SHL.U32 R155, R155, 0x80, RZ ;  /* 0x000000809b9b7824 */ /* 0x000fe200078e00ff */
[----:B------:R-:W-:Y:S01]  /*1c60*/  ISETP.GE.AND P0, PT, R23, UR4, PT ;  /* 0x0000000417007c0c */ /* 0x000fe2000bf06270 */
[-C--:B------:R-:W-:Y:S01]  /*1c70*/  IMAD.WIDE.U32 R6, R156, R12.reuse, R14 ;  /* 0x0000000c9c067225 */ /* 0x080fe200078e000e */
[----:B------:R-:W-:Y:S01]  /*1c80*/  SHF.R.S32.HI R22, RZ, 0x1f, R23 ;  /* 0x0000001fff167819 */ /* 0x000fe20000011417 */
[----:B------:R-:W-:Y:S01]  /*1c90*/  ULDC.64 UR4, c[0x0][0x660] ;  /* 0x0001980000047ab9 */ /* 0x000fe20000000a00 */
[----:B------:R-:W-:Y:S01]  /*1ca0*/  ISETP.GE.OR P0, PT, R155, R21, P0 ;  /* 0x000000159b00720c */ /* 0x000fe20000706670 */
[----:B------:R-:W-:Y:S01]  /*1cb0*/  IMAD R3, R157, R12, RZ ;  /* 0x0000000c9d037224 */ /* 0x000fe200078e02ff */
[----:B------:R-:W-:Y:S01]  /*1cc0*/  SHF.R.S32.HI R153, RZ, 0x1f, R155 ;  /* 0x0000001fff997819 */ /* 0x000fe2000001149b */
[----:B------:R-:W-:Y:S01]  /*1cd0*/  IMAD R18, R22, UR4, RZ ;  /* 0x0000000416127c24 */ /* 0x000fe2000f8e02ff */
[----:B------:R-:W-:Y:S01]  /*1ce0*/  IADD3 R6, P1, R155, R6, RZ ;  /* 0x000000069b067210 */ /* 0x000fe20007f3e0ff */
[----:B------:R-:W-:-:S05]  /*1cf0*/  IMAD R3, R156, R13, R3 ;  /* 0x0000000d9c037224 */ /* 0x000fca00078e0203 */
[----:B------:R-:W-:-:S03]  /*1d00*/  IADD3.X R7, R153, R7, R3, P1, !PT ;  /* 0x0000000799077210 */ /* 0x000fc60000ffe403 */
[----:B------:R-:W-:Y:S05]  /*1d10*/  @P0 EXIT ;  /* 0x000000000000094d */ /* 0x000fea0003800000 */
[----:B------:R-:W-:Y:S01]  /*1d20*/  ULDC UR6, c[0x0][0x28c] ;  /* 0x0000a30000067ab9 */ /* 0x000fe20000000800 */
[C---:B------:R-:W-:Y:S01]  /*1d30*/  IMAD R3, R23.reuse, UR5, R18 ;  /* 0x0000000517037c24 */ /* 0x040fe2000f8e0212 */
[----:B------:R-:W-:Y:S01]  /*1d40*/  ISETP.GE.AND P0, PT, R160, UR6, PT ;  /* 0x00000006a0007c0c */ /* 0x000fe2000bf06270 */
[----:B------:R-:W-:Y:S01]  /*1d50*/  ULDC UR6, c[0x0][0x290] ;  /* 0x0000a40000067ab9 */ /* 0x000fe20000000800 */
[----:B------:R-:W-:Y:S01]  /*1d60*/  IMAD.WIDE.U32 R6, R23, UR4, R6 ;  /* 0x0000000417067c25 */ /* 0x000fe2000f8e0006 */
[----:B------:R-:W-:Y:S01]  /*1d70*/  SHF.R.S32.HI R18, RZ, 0x1f, R16 ;  /* 0x0000001fff127819 */ /* 0x000fe20000011410 */
[----:B------:R-:W-:Y:S01]  /*1d80*/  ULDC.64 UR4, c[0x0][0x670] ;  /* 0x00019c0000047ab9 */ /* 0x000fe20000000a00 */
[----:B------:R-:W-:Y:S01]  /*1d90*/  ISETP.GE.OR P0, PT, R16, UR6, P0 ;  /* 0x0000000610007c0c */ /* 0x000fe20008706670 */
[----:B------:R-:W-:Y:S01]  /*1da0*/  IMAD.IADD R7, R7, 0x1, R3 ;  /* 0x0000000107077824 */ /* 0x000fe200078e0203 */
[----:B------:R-:W-:Y:S01]  /*1db0*/  SHF.R.S32.HI R17, RZ, 0x1f, R160 ;  /* 0x0000001fff117819 */ /* 0x000fe200000114a0 */
[----:B------:R-:W-:-:S02]  /*1dc0*/  IMAD R3, R18, UR4, RZ ;  /* 0x0000000412037c24 */ /* 0x000fc4000f8e02ff */
[----:B------:R-:W-:-:S04]  /*1dd0*/  IMAD.WIDE.U32 R6, R16, UR4, R6 ;  /* 0x0000000410067c25 */ /* 0x000fc8000f8e0006 */
[----:B------:R-:W-:Y:S02]  /*1de0*/  IMAD R3, R16, UR5, R3 ;  /* 0x0000000510037c24 */ /* 0x000fe4000f8e0203 */
[----:B------:R-:W-:Y:S02]  /*1df0*/  IMAD R9, R9, -0x10, -R10 ;  /* 0xfffffff009097824 */ /* 0x000fe400078e0a0a */
[----:B------:R-:W-:Y:S05]  /*1e00*/  @P0 EXIT ;  /* 0x000000000000094d */ /* 0x000fea0003800000 */
[----:B------:R-:W-:Y:S01]  /*1e10*/  ULDC.64 UR4, c[0x0][0x668] ;  /* 0x00019a0000047ab9 */ /* 0x000fe20000000a00 */
[----:B-----5:R-:W-:Y:S01]  /*1e20*/  FSETP.NEU.AND P1, PT, R2, RZ, PT ;  /* 0x000000ff0200720b */ /* 0x020fe20003f2d000 */
[----:B------:R-:W-:Y:S01]  /*1e30*/  IMAD.IADD R7, R7, 0x1, R3 ;  /* 0x0000000107077824 */ /* 0x000fe200078e0203 */
[----:B------:R-:W-:Y:S01]  /*1e40*/  IADD3 R4, R9, R20, -R4 ;  /* 0x0000001409047210 */ /* 0x000fe20007ffe804 */
[----:B------:R-:W-:Y:S02]  /*1e50*/  IMAD R5, R17, UR4, RZ ;  /* 0x0000000411057c24 */ /* 0x000fe4000f8e02ff */
[----:B------:R-:W-:Y:S02]  /*1e60*/  IMAD R8, R8, -0x2, R21 ;  /* 0xfffffffe08087824 */ /* 0x000fe400078e0215 */
[C---:B------:R-:W-:Y:S02]  /*1e70*/  IMAD R9, R160.reuse, UR5, R5 ;  /* 0x00000005a0097c24 */ /* 0x040fe4000f8e0205 */
[----:B------:R-:W-:Y:S01]  /*1e80*/  IMAD.WIDE.U32 R10, R160, UR4, R6 ;  /* 0x00000004a00a7c25 */ /* 0x000fe2000f8e0006 */
[----:B------:R-:W-:-:S03]  /*1e90*/  ULDC.64 UR4, c[0x0][0x640] ;  /* 0x0001900000047ab9 */ /* 0x000fc60000000a00 */
[----:B------:R-:W-:Y:S02]  /*1ea0*/  IMAD.IADD R3, R8, 0x1, -R155 ;  /* 0x0000000108037824 */ /* 0x000fe400078e0a9b */
[----:B------:R-:W-:Y:S02]  /*1eb0*/  IMAD R5, R17, UR4, RZ ;  /* 0x0000000411057c24 */ /* 0x000fe4000f8e02ff */
[----:B------:R-:W-:Y:S01]  /*1ec0*/  IMAD.IADD R163, R11, 0x1, R9 ;  /* 0x000000010ba37824 */ /* 0x000fe200078e0209 */
[----:B------:R-:W-:Y:S01]  /*1ed0*/  ISETP.GT.AND P5, PT, R3, RZ, PT ;  /* 0x000000ff0300720c */ /* 0x000fe20003fa4270 */
[----:B------:R-:W-:-:S03]  /*1ee0*/  IMAD R159, R160, UR5, R5 ;  /* 0x00000005a09f7c24 */ /* 0x000fc6000f8e0205 */
[----:B------:R-:W-:Y:S01]  /*1ef0*/  ISETP.GT.AND P0, PT, R4, RZ, P5 ;  /* 0x000000ff0400720c */ /* 0x000fe20002f04270 */
[----:B------:R-:W-:-:S12]  /*1f00*/  @!P1 BRA `(.L_x_21) ;  /* 0x0000006400bc9947 */ /* 0x000fd80003800000 */
[----:B------:R-:W-:Y:S01]  /*1f10*/  IADD3 R6, P1, R155, R14, RZ ;  /* 0x0000000e9b067210 */ /* 0x000fe20007f3e0ff */
[----:B------:R-:W-:Y:S01]  /*1f20*/  ULDC.64 UR6, c[0x0][0x638] ;  /* 0x00018e0000067ab9 */ /* 0x000fe20000000a00 */
[----:B------:R-:W-:Y:S01]  /*1f30*/  ULDC.64 UR8, c[0x0][0x648] ;  /* 0x0001920000087ab9 */ /* 0x000fe20000000a00 */
[----:B------:R-:W-:Y:S01]  /*1f40*/  IMAD R22, R22, UR6, RZ ;  /* 0x0000000616167c24 */ /* 0x000fe2000f8e02ff */
[----:B------:R-:W-:Y:S01]  /*1f50*/  ULDC.64 UR10, c[0x0][0x630] ;  /* 0x00018c00000a7ab9 */ /* 0x000fe20000000a00 */
[----:B------:R-:W-:Y:S01]  /*1f60*/  IMAD.X R7, R153, 0x1, R15, P1 ;  /* 0x0000000199077824 */ /* 0x000fe200008e060f */
[----:B------:R-:W-:Y:S01]  /*1f70*/  ULDC.64 UR14, c[0x0][0x628] ;  /* 0x00018a00000e7ab9 */ /* 0x000fe20000000a00 */
[C---:B------:R-:W-:Y:S02]  /*1f80*/  IMAD R22, R23.reuse, UR7, R22 ;  /* 0x0000000717167c24 */ /* 0x040fe4000f8e0216 */
[----:B------:R-:W-:-:S04]  /*1f90*/  IMAD.WIDE.U32 R6, R23, UR6, R6 ;  /* 0x0000000617067c25 */ /* 0x000fc8000f8e0006 */
[----:B------:R-:W-:Y:S02]  /*1fa0*/  IMAD R5, R18, UR8, RZ ;  /* 0x0000000812057c24 */ /* 0x000fe4000f8e02ff */
[----:B------:R-:W-:Y:S02]  /*1fb0*/  IMAD.IADD R7, R7, 0x1, R22 ;  /* 0x0000000107077824 */ /* 0x000fe400078e0216 */
[C---:B------:R-:W-:Y:S02]  /*1fc0*/  IMAD R152, R16.reuse, UR9, R5 ;  /* 0x0000000910987c24 */ /* 0x040fe4000f8e0205 */
[----:B------:R-:W-:-:S04]  /*1fd0*/  IMAD.WIDE.U32 R6, R16, UR8, R6 ;  /* 0x0000000810067c25 */ /* 0x000fc8000f8e0006 */
[----:B------:R-:W-:Y:S02]  /*1fe0*/  IMAD.IADD R7, R7, 0x1, R152 ;  /* 0x0000000107077824 */ /* 0x000fe400078e0298 */
[----:B------:R-:W-:Y:S02]  /*1ff0*/  IMAD R5, R157, UR10, RZ ;  /* 0x0000000a9d057c24 */ /* 0x000fe4000f8e02ff */
[----:B------:R-:W-:-:S04]  /*2000*/  IMAD.WIDE.U32 R18, R160, UR4, R6 ;  /* 0x00000004a0127c25 */ /* 0x000fc8000f8e0006 */
[----:B------:R-:W-:Y:S02]  /*2010*/  IMAD.IADD R21, R159, 0x1, R19 ;  /* 0x000000019f157824 */ /* 0x000fe400078e0213 */
[----:B------:R-:W-:Y:S02]  /*2020*/  IMAD.MOV.U32 R20, RZ, RZ, R18 ;  /* 0x000000ffff147224 */ /* 0x000fe400078e0012 */
[C---:B------:R-:W-:Y:S02]  /*2030*/  IMAD R17, R156.reuse, UR11, R5 ;  /* 0x0000000b9c117c24 */ /* 0x040fe4000f8e0205 */
[----:B------:R-:W-:-:S04]  /*2040*/  IMAD.WIDE.U32 R6, R156, UR10, R20 ;  /* 0x0000000a9c067c25 */ /* 0x000fc8000f8e0014 */
[----:B------:R-:W-:Y:S01]  /*2050*/  IMAD.IADD R5, R7, 0x1, R17 ;  /* 0x0000000107057824 */ /* 0x000fe200078e0211 */
[----:B------:R-:W-:-:S04]  /*2060*/  LEA R8, P1, R6, UR14, 0x1 ;  /* 0x0000000e06087c11 */ /* 0x000fc8000f8208ff */
[----:B------:R-:W-:-:S05]  /*2070*/  LEA.HI.X R9, R6, UR15, R5, 0x1, P1 ;  /* 0x0000000f06097c11 */ /* 0x000fca00088f0c05 */
[----:B------:R0:W2:Y:S01]  /*2080*/  @P0 LDG.E.LTC128B.U16 R5, desc[UR12][R8.64] ;  /* 0x0000000c08050981 */ /* 0x0000a2000c1e1520 */
[----:B------:R-:W-:Y:S01]  /*2090*/  IMAD.WIDE.U32 R160, R160, UR4, RZ ;  /* 0x00000004a0a07c25 */ /* 0x000fe2000f8e00ff */
[----:B------:R-:W-:Y:S01]  /*20a0*/  ULDC.64 UR4, c[0x0][0x650] ;  /* 0x0001940000047ab9 */ /* 0x000fe20000000a00 */
[----:B------:R-:W-:Y:S01]  /*20b0*/  ISETP.GT.AND P4, PT, R3, 0x1, PT ;  /* 0x000000010300780c */ /* 0x000fe20003f84270 */
[----:B------:R-:W-:Y:S01]  /*20c0*/  BSSY B0, `(.L_x_22) ;  /* 0x0000019000007945 */ /* 0x000fe20003800000 */
[----:B------:R-:W-:Y:S01]  /*20d0*/  IMAD.IADD R159, R161, 0x1, R159 ;  /* 0x00000001a19f7824 */ /* 0x000fe200078e029f */
[----:B------:R-:W-:Y:S01]  /*20e0*/  LOP3.LUT R154, R154, 0xfffffffd, RZ, 0xc0, !PT ;  /* 0xfffffffd9a9a7812 */ /* 0x000fe200078ec0ff */
[----:B------:R-:W-:-:S04]  /*20f0*/  IMAD.MOV.U32 R158, RZ, RZ, R160 ;  /* 0x000000ffff9e7224 */ /* 0x000fc800078e00a0 */
[----:B------:R-:W-:-:S04]  /*2100*/  IMAD.WIDE.U32 R6, R156, UR10, R158 ;  /* 0x0000000a9c067c25 */ /* 0x000fc8000f8e009e */
[----:B------:R-:W-:Y:S01]  /*2110*/  IMAD.IADD R7, R17, 0x1, R7 ;  /* 0x0000000111077824 */ /* 0x000fe200078e0207 */
[----:B------:R-:W-:Y:S01]  /*2120*/  @P4 LOP3.LUT R154, R154, 0x2, RZ, 0xfc, !PT ;  /* 0x000000029a9a4812 */ /* 0x000fe200078efcff */
[----:B------:R-:W-:-:S04]  /*2130*/  IMAD.WIDE.U32 R6, R16, UR8, R6 ;  /* 0x0000000810067c25 */ /* 0x000fc8000f8e0006 */
[----:B------:R-:W-:Y:S02]  /*2140*/  IMAD.IADD R7, R152, 0x1, R7 ;  /* 0x0000000198077824 */ /* 0x000fe400078e0207 */
[----:B------:R-:W-:-:S04]  /*2150*/  IMAD.WIDE.U32 R6, R23, UR6, R6 ;  /* 0x0000000617067c25 */ /* 0x000fc8000f8e0006 */
[----:B------:R-:W-:Y:S01]  /*2160*/  IMAD.IADD R7, R22, 0x1, R7 ;  /* 0x0000000116077824 */ /* 0x000fe200078e0207 */
[----:B0-----:R-:W-:Y:S02]  /*2170*/  IADD3 R9, P2, P3, R155, R6, R14 ;  /* 0x000000069b097210 */ /* 0x001fe40007b5e00e */
[----:B------:R-:W-:Y:S01]  /*2180*/  LEA R6, P1, R10, UR4, 0x1 ;  /* 0x000000040a067c11 */ /* 0x000fe2000f8208ff */
[----:B--2---:R-:W-:-:S04]  /*2190*/  IMAD.U32 R11, R5, 0x10000, RZ ;  /* 0x00010000050b7824 */ /* 0x004fc800078e00ff */
[----:B------:R-:W-:-:S04]  /*21a0*/  FMUL R11, R11, R2 ;  /* 0x000000020b0b7220 */ /* 0x000fc80000400000 */
[----:B------:R-:W-:Y:S01]  /*21b0*/  FFMA R11, R88, R0, R11 ;  /* 0x00000000580b7223 */ /* 0x000fe2000000000b */
[----:B------:R-:W-:Y:S02]  /*21c0*/  IADD3.X R88, R153, R7, R15, P2, P3 ;  /* 0x0000000799587210 */ /* 0x000fe400017e640f */
[----:B------:R-:W-:Y:S02]  /*21d0*/  LEA.HI.X R7, R10, UR5, R163, 0x1, P1 ;  /* 0x000000050a077c11 */ /* 0x000fe400088f0ca3 */
[----:B------:R-:W-:Y:S02]  /*21e0*/  F2FP.BF16.F32.PACK_AB R11, RZ, R11 ;  /* 0x0000000bff0b723e */ /* 0x000fe400000010ff */
[----:B------:R-:W-:Y:S02]  /*21f0*/  ISETP.GT.AND P1, PT, R4, RZ, P4 ;  /* 0x000000ff0400720c */ /* 0x000fe40002724270 */
[C---:B------:R-:W-:Y:S01]  /*2200*/  LEA R8, P2, R9.reuse, UR14, 0x1 ;  /* 0x0000000e09087c11 */ /* 0x040fe2000f8408ff */
[----:B------:R0:W-:Y:S03]  /*2210*/  @P0 STG.E.U16 desc[UR12][R6.64], R11 ;  /* 0x0000000b06000986 */ /* 0x0001e6000c10150c */
[----:B------:R-:W-:-:S07]  /*2220*/  LEA.HI.X R9, R9, UR15, R88, 0x1, P2 ;  /* 0x0000000f09097c11 */ /* 0x000fce00090f0c58 */
[----:B------:R-:W-:Y:S05]  /*2230*/  @!P1 BRA `(.L_x_23) ;  /* 0x0000000000049947 */ /* 0x000fea0003800000 */
[----:B------:R1:W5:Y:S02]  /*2240*/  LDG.E.LTC128B.U16 R5, desc[UR12][R8.64+0x2] ;  /* 0x0000020c08057981 */ /* 0x000364000c1e1520 */
.L_x_23:
[----:B------:R-:W-:Y:S05]  /*2250*/  BSYNC B0 ;  /* 0x0000000000007941 */ /* 0x000fea0003800000 */
.L_x_22:
[----:B------:R-:W-:Y:S01]  /*2260*/  USHF.L.U32 UR4, UR10, 0x3, URZ ;  /* 0x000000030a047899 */ /* 0x000fe2000800063f */
[----:B0----5:R-:W-:Y:S01]  /*2270*/  IMAD.U32 R11, R5, 0x10000, RZ ;  /* 0x00010000050b7824 */ /* 0x021fe200078e00ff */
[----:B------:R-:W-:Y:S01]  /*2280*/  USHF.L.U64.HI UR5, UR10, 0x3, UR11 ;  /* 0x000000030a057899 */ /* 0x000fe2000801020b */
[----:B------:R-:W-:Y:S02]  /*2290*/  ISETP.GT.AND P0, PT, R4, 0x8, P5 ;  /* 0x000000080400780c */ /* 0x000fe40002f04270 */
[----:B------:R-:W-:Y:S01]  /*22a0*/  FMUL R88, R11, R2 ;  /* 0x000000020b587220 */ /* 0x000fe20000400000 */
[----:B------:R-:W-:Y:S02]  /*22b0*/  IMAD.U32 R162, RZ, RZ, UR4 ;  /* 0x00000004ffa27e24 */ /* 0x000fe4000f8e00ff */
[----:B------:R-:W-:Y:S02]  /*22c0*/  IMAD.U32 R163, RZ, RZ, UR5 ;  /* 0x00000005ffa37e24 */ /* 0x000fe4000f8e00ff */
[----:B------:R-:W-:Y:S01]  /*22d0*/  FFMA R88, R89, R0, R88 ;  /* 0x0000000059587223 */ /* 0x000fe20000000058 */
[----:B------:R-:W-:-:S04]  /*22e0*/  IMAD.WIDE.U32 R10, R156, UR10, R162 ;  /* 0x0000000a9c0a7c25 */ /* 0x000fc8000f8e00a2 */
[----:B------:R-:W-:Y:S01]  /*22f0*/  F2FP.BF16.F32.PACK_AB R89, RZ, R88 ;  /* 0x00000058ff59723e */ /* 0x000fe200000010ff */
[----:B------:R-:W-:Y:S01]  /*2300*/  IMAD.IADD R17, R17, 0x1, R11 ;  /* 0x0000000111117824 */ /* 0x000fe200078e020b */
[----:B------:R-:W-:Y:S02]  /*2310*/  IADD3 R11, P2, R18, R10, RZ ;  /* 0x0000000a120b7210 */ /* 0x000fe40007f5e0ff */
[----:B------:R-:W-:-:S03]  /*2320*/  PRMT R165, R89, 0x7610, R165 ;  /* 0x0000761059a57816 */ /* 0x000fc600000000a5 */
[----:B------:R-:W-:Y:S01]  /*2330*/  IMAD.X R164, R17, 0x1, R21, P2 ;  /* 0x0000000111a47824 */ /* 0x000fe200010e0615 */
[C---:B------:R-:W-:Y:S01]  /*2340*/  LEA R88, P2, R11.reuse, UR14, 0x1 ;  /* 0x0000000e0b587c11 */ /* 0x040fe2000f8408ff */
[----:B------:R0:W-:Y:S03]  /*2350*/  @P1 STG.E.U16 desc[UR12][R6.64+0x2], R165 ;  /* 0x000002a506001986 */ /* 0x0001e6000c10150c */
[--C-:B------:R-:W-:Y:S02]  /*2360*/  LEA.HI.X R89, R11, UR15, R164.reuse, 0x1, P2 ;  /* 0x0000000f0b597c11 */ /* 0x100fe400090f0ca4 */
[----:B------:R-:W-:-:S06]  /*2370*/  PRMT R164, R5, 0x7610, R164 ;  /* 0x0000761005a47816 */ /* 0x000fcc00000000a4 */
[----:B------:R2:W3:Y:S01]  /*2380*/  @P0 LDG.E.LTC128B.U16 R164, desc[UR12][R88.64] ;  /* 0x0000000c58a40981 */ /* 0x0004e2000c1e1520 */
[----:B------:R-:W-:Y:S01]  /*2390*/  IADD3 R10, P1, R160, R10, RZ ;  /* 0x0000000aa00a7210 */ /* 0x000fe20007f3e0ff */
[----:B------:R-:W-:Y:S04]  /*23a0*/  BSSY B0, `(.L_x_24) ;  /* 0x0000016000007945 */ /* 0x000fe80003800000 */
[----:B------:R-:W-:Y:S01]  /*23b0*/  IMAD.X R11, R17, 0x1, R159, P1 ;  /* 0x00000001110b7824 */ /* 0x000fe200008e069f */
[----:B------:R-:W-:Y:S01]  /*23c0*/  SHF.L.U64.HI R17, R12, 0x4, R13 ;  /* 0x000000040c117819 */ /* 0x000fe2000001020d */
[----:B------:R-:W-:-:S04]  /*23d0*/  IMAD.WIDE.U32 R10, R16, UR8, R10 ;  /* 0x00000008100a7c25 */ /* 0x000fc8000f8e000a */
[----:B------:R-:W-:Y:S02]  /*23e0*/  IMAD.IADD R11, R152, 0x1, R11 ;  /* 0x00000001980b7824 */ /* 0x000fe400078e020b */
[----:B------:R-:W-:-:S04]  /*23f0*/  IMAD.WIDE.U32 R10, R23, UR6, R10 ;  /* 0x00000006170a7c25 */ /* 0x000fc8000f8e000a */
[----:B--2---:R-:W-:Y:S01]  /*2400*/  IMAD.IADD R89, R22, 0x1, R11 ;  /* 0x0000000116597824 */ /* 0x004fe200078e020b */
[----:B------:R-:W-:Y:S01]  /*2410*/  IADD3 R11, P2, P3, R155, R10, R14 ;  /* 0x0000000a9b0b7210 */ /* 0x000fe20007b5e00e */
[----:B---3--:R-:W-:-:S04]  /*2420*/  IMAD.U32 R5, R164, 0x10000, RZ ;  /* 0x00010000a4057824 */ /* 0x008fc800078e00ff */
[----:B------:R-:W-:-:S04]  /*2430*/  FMUL R5, R5, R2 ;  /* 0x0000000205057220 */ /* 0x000fc80000400000 */
[----:B------:R-:W-:Y:S01]  /*2440*/  FFMA R90, R90, R0, R5 ;  /* 0x000000005a5a7223 */ /* 0x000fe20000000005 */
[----:B------:R-:W-:-:S04]  /*2450*/  IMAD.SHL.U32 R5, R12, 0x10, RZ ;  /* 0x000000100c057824 */ /* 0x000fc800078e00ff */
[----:B0-----:R-:W-:Y:S02]  /*2460*/  F2FP.BF16.F32.PACK_AB R165, RZ, R90 ;  /* 0x0000005affa5723e */ /* 0x001fe400000010ff */
[----:B------:R-:W-:Y:S02]  /*2470*/  IADD3 R88, P1, R5, R6, RZ ;  /* 0x0000000605587210 */ /* 0x000fe40007f3e0ff */
[----:B------:R-:W-:Y:S02]  /*2480*/  IADD3.X R90, R153, R89, R15, P2, P3 ;  /* 0x00000059995a7210 */ /* 0x000fe400017e640f */
[----:B------:R-:W-:Y:S01]  /*2490*/  ISETP.GT.AND P2, PT, R4, 0x8, P4 ;  /* 0x000000080400780c */ /* 0x000fe20002744270 */
[----:B------:R-:W-:Y:S01]  /*24a0*/  IMAD.X R89, R17, 0x1, R7, P1 ;  /* 0x0000000111597824 */ /* 0x000fe200008e0607 */
[----:B------:R-:W-:-:S04]  /*24b0*/  LEA R10, P3, R11, UR14, 0x1 ;  /* 0x0000000e0b0a7c11 */ /* 0x000fc8000f8608ff */
[----:B------:R0:W-:Y:S01]  /*24c0*/  @P0 STG.E.U16 desc[UR12][R88.64], R165 ;  /* 0x000000a558000986 */ /* 0x0001e2000c10150c */
[----:B------:R-:W-:-:S06]  /*24d0*/  LEA.HI.X R11, R11, UR15, R90, 0x1, P3 ;  /* 0x0000000f0b0b7c11 */ /* 0x000fcc00098f0c5a */
[----:B------:R-:W-:Y:S05]  /*24e0*/  @!P2 BRA `(.L_x_25) ;  /* 0x000000000004a947 */ /* 0x000fea0003800000 */
[----:B------:R2:W5:Y:S02]  /*24f0*/  LDG.E.LTC128B.U16 R164, desc[UR12][R10.64+0x2] ;  /* 0x0000020c0aa47981 */ /* 0x000564000c1e1520 */
.L_x_25:
[----:B------:R-:W-:Y:S05]  /*2500*/  BSYNC B0 ;  /* 0x0000000000007941 */ /* 0x000fea0003800000 */
.L_x_24:
[----:B0----5:R-:W-:Y:S01]  /*2510*/  IMAD.U32 R165, R164, 0x10000, RZ ;  /* 0x00010000a4a57824 */ /* 0x021fe200078e00ff */
[----:B------:R-:W-:Y:S01]  /*2520*/  ISETP.GT.AND P3, PT, R3, 0x8, PT ;  /* 0x000000080300780c */ /* 0x000fe20003f64270 */
[----:B------:R-:W-:Y:S01]  /*2530*/  BSSY B0, `(.L_x_26) ;  /* 0x000000a000007945 */ /* 0x000fe20003800000 */
[----:B------:R-:W-:Y:S01]  /*2540*/  LOP3.LUT R154, R154, 0xfffffffb, RZ, 0xc0, !PT ;  /* 0xfffffffb9a9a7812 */ /* 0x000fe200078ec0ff */
[----:B------:R-:W-:Y:S01]  /*2550*/  FMUL R90, R165, R2 ;  /* 0x00000002a55a7220 */ /* 0x000fe20000400000 */
[----:B------:R-:W-:-:S03]  /*2560*/  ISETP.GT.AND P0, PT, R4, RZ, P3 ;  /* 0x000000ff0400720c */ /* 0x000fc60001f04270 */
[----:B------:R-:W-:-:S05]  /*2570*/  FFMA R90, R91, R0, R90 ;  /* 0x000000005b5a7223 */ /* 0x000fca000000005a */
[----:B------:R-:W-:Y:S02]  /*2580*/  F2FP.BF16.F32.PACK_AB R90, RZ, R90 ;  /* 0x0000005aff5a723e */ /* 0x000fe400000010ff */
[----:B------:R-:W-:-:S03]  /*2590*/  @P3 LOP3.LUT R154, R154, 0x4, RZ, 0xfc, !PT ;  /* 0x000000049a9a3812 */ /* 0x000fc600078efcff */
[----:B------:R0:W-:Y:S01]  /*25a0*/  @P2 STG.E.U16 desc[UR12][R88.64+0x2], R90 ;  /* 0x0000025a58002986 */ /* 0x0001e2000c10150c */
[----:B------:R-:W-:Y:S05]  /*25b0*/  @!P0 BRA `(.L_x_27) ;  /* 0x0000000000048947 */ /* 0x000fea0003800000 */
[----:B------:R3:W5:Y:S02]  /*25c0*/  LDG.E.LTC128B.U16 R164, desc[UR12][R8.64+0x10] ;  /* 0x0000100c08a47981 */ /* 0x000764000c1e1520 */
.L_x_27:
[----:B------:R-:W-:Y:S05]  /*25d0*/  BSYNC B0 ;  /* 0x0000000000007941 */ /* 0x000fea0003800000 */
.L_x_26:
[----:B-----5:R-:W-:Y:S01]  /*25e0*/  IMAD.U32 R91, R164, 0x10000, RZ ;  /* 0x00010000a45b7824 */ /* 0x020fe200078e00ff */
        /* <DEDUP_REMOVED lines=11> */
.L_x_29:
[----:B------:R-:W-:Y:S05]  /*26a0*/  BSYNC B0 ;  /* 0x0000000000007941 */ /* 0x000fea0003800000 */
.L_x_28:
[----:B----45:R-:W-:Y:S01]  /*26b0*/  IMAD.U32 R91, R164, 0x10000, RZ ;  /* 0x00010000a45b7824 */ /* 0x030fe200078e00ff */
[----:B------:R-:W-:Y:S01]  /*26c0*/  IADD3 R165, P0, R156, 0x40, RZ ;  /* 0x000000409ca57810 */ /* 0x000fe20007f1e0ff */
[----:B------:R-:W-:Y:S02]  /*26d0*/  BSSY B0, `(.L_x_30) ;  /* 0x000000d000007945 */ /* 0x000fe40003800000 */
[----:B0-----:R-:W-:Y:S02]  /*26e0*/  FMUL R90, R91, R2 ;  /* 0x000000025b5a7220 */ /* 0x001fe40000400000 */
[----:B------:R-:W-:Y:S01]  /*26f0*/  IMAD.X R156, RZ, RZ, R157, P0 ;  /* 0x000000ffff9c7224 */ /* 0x000fe200000e069d */
[----:B------:R-:W-:Y:S01]  /*2700*/  ISETP.GT.AND P0, PT, R4, 0x8, P3 ;  /* 0x000000080400780c */ /* 0x000fe20001f04270 */
[----:B------:R-:W-:Y:S02]  /*2710*/  FFMA R90, R93, R0, R90 ;  /* 0x000000005d5a7223 */ /* 0x000fe4000000005a */
[----:B------:R-:W-:-:S03]  /*2720*/  IMAD R156, R156, UR10, RZ ;  /* 0x0000000a9c9c7c24 */ /* 0x000fc6000f8e02ff */
[----:B------:R-:W-:Y:S01]  /*2730*/  F2FP.BF16.F32.PACK_AB R92, RZ, R90 ;  /* 0x0000005aff5c723e */ /* 0x000fe200000010ff */
[C---:B------:R-:W-:Y:S02]  /*2740*/  IMAD R167, R165.reuse, UR11, R156 ;  /* 0x0000000ba5a77c24 */ /* 0x040fe4000f8e029c */
[----:B------:R-:W-:Y:S02]  /*2750*/  IMAD.WIDE.U32 R90, R165, UR10, R158 ;  /* 0x0000000aa55a7c25 */ /* 0x000fe4000f8e009e */
[----:B------:R0:W-:Y:S02]  /*2760*/  @P1 STG.E.U16 desc[UR12][R6.64+0x12], R92 ;  /* 0x0000125c06001986 */ /* 0x0001e4000c10150c */
[----:B------:R-:W-:Y:S01]  /*2770*/  IMAD.IADD R93, R167, 0x1, R91 ;  /* 0x00000001a75d7824 */ /* 0x000fe200078e025b */
[----:B------:R-:W-:Y:S06]  /*2780*/  @!P0 BRA `(.L_x_31) ;  /* 0x0000000000048947 */ /* 0x000fec0003800000 */
[----:B------:R4:W5:Y:S02]  /*2790*/  LDG.E.LTC128B.U16 R164, desc[UR12][R10.64+0x10] ;  /* 0x0000100c0aa47981 */ /* 0x000964000c1e1520 */
.L_x_31:
[----:B------:R-:W-:Y:S05]  /*27a0*/  BSYNC B0 ;  /* 0x0000000000007941 */ /* 0x000fea0003800000 */
.L_x_30:
[----:B------:R-:W-:Y:S01]  /*27b0*/  IMAD.WIDE.U32 R156, R165, UR10, R162 ;  /* 0x0000000aa59c7c25 */ /* 0x000fe2000f8e00a2 */
[----:B------:R-:W-:Y:S03]  /*27c0*/  BSSY B0, `(.L_x_32) ;  /* 0x0000016000007945 */ /* 0x000fe60003800000 */
[----:B0-----:R-:W-:Y:S02]  /*27d0*/  IMAD.MOV.U32 R92, RZ, RZ, R90 ;  /* 0x000000ffff5c7224 */ /* 0x001fe400078e005a */
[----:B-----5:R-:W-:Y:S02]  /*27e0*/  IMAD.U32 R161, R164, 0x10000, RZ ;  /* 0x00010000a4a17824 */ /* 0x020fe400078e00ff */
[----:B------:R-:W-:Y:S01]  /*27f0*/  IMAD.WIDE.U32 R90, R16, UR8, R92 ;  /* 0x00000008105a7c25 */ /* 0x000fe2000f8e005c */
[----:B------:R-:W-:-:S03]  /*2800*/  IADD3 R92, P1, R160, R156, RZ ;  /* 0x0000009ca05c7210 */ /* 0x000fc60007f3e0ff */
[----:B------:R-:W-:Y:S01]  /*2810*/  FMUL R161, R161, R2 ;  /* 0x00000002a1a17220 */ /* 0x000fe20000400000 */
[----:B------:R-:W-:-:S03]  /*2820*/  IMAD.IADD R163, R167, 0x1, R157 ;  /* 0x00000001a7a37824 */ /* 0x000fc600078e029d */
[----:B------:R-:W-:Y:S01]  /*2830*/  FFMA R161, R94, R0, R161 ;  /* 0x000000005ea17223 */ /* 0x000fe200000000a1 */
[----:B------:R-:W-:Y:S02]  /*2840*/  IMAD.IADD R91, R152, 0x1, R91 ;  /* 0x00000001985b7824 */ /* 0x000fe400078e025b */
[----:B------:R-:W-:Y:S01]  /*2850*/  IMAD.X R93, R163, 0x1, R159, P1 ;  /* 0x00000001a35d7824 */ /* 0x000fe200008e069f */
[----:B------:R-:W-:Y:S01]  /*2860*/  ISETP.GT.AND P1, PT, R4, 0x8, P2 ;  /* 0x000000080400780c */ /* 0x000fe20001724270 */
[----:B------:R-:W-:Y:S01]  /*2870*/  IMAD.WIDE.U32 R90, R23, UR6, R90 ;  /* 0x00000006175a7c25 */ /* 0x000fe2000f8e005a */
[----:B------:R-:W-:-:S03]  /*2880*/  F2FP.BF16.F32.PACK_AB R161, RZ, R161 ;  /* 0x000000a1ffa1723e */ /* 0x000fc600000010ff */
[----:B------:R-:W-:Y:S02]  /*2890*/  IMAD.WIDE.U32 R92, R16, UR8, R92 ;  /* 0x00000008105c7c25 */ /* 0x000fe4000f8e005c */
[----:B------:R0:W-:Y:S02]  /*28a0*/  @P0 STG.E.U16 desc[UR12][R88.64+0x10], R161 ;  /* 0x000010a158000986 */ /* 0x0001e4000c10150c */
[----:B------:R-:W-:Y:S01]  /*28b0*/  IMAD.IADD R93, R152, 0x1, R93 ;  /* 0x00000001985d7824 */ /* 0x000fe200078e025d */
[----:B------:R-:W-:Y:S01]  /*28c0*/  IADD3 R152, P0, P2, R155, R90, R14 ;  /* 0x0000005a9b987210 */ /* 0x000fe20007a1e00e */
[----:B------:R-:W-:Y:S02]  /*28d0*/  IMAD.IADD R159, R22, 0x1, R91 ;  /* 0x00000001169f7824 */ /* 0x000fe400078e025b */
[----:B------:R-:W-:-:S03]  /*28e0*/  IMAD.WIDE.U32 R90, R23, UR6, R92 ;  /* 0x00000006175a7c25 */ /* 0x000fc6000f8e005c */
[----:B------:R-:W-:Y:S01]  /*28f0*/  IADD3.X R159, R153, R159, R15, P0, P2 ;  /* 0x0000009f999f7210 */ /* 0x000fe200007e440f */
[----:B------:R-:W-:Y:S06]  /*2900*/  @!P1 BRA `(.L_x_33) ;  /* 0x0000000000049947 */ /* 0x000fec0003800000 */
[----:B------:R0:W5:Y:S02]  /*2910*/  LDG.E.LTC128B.U16 R164, desc[UR12][R10.64+0x12] ;  /* 0x0000120c0aa47981 */ /* 0x000164000c1e1520 */
.L_x_33:
[----:B------:R-:W-:Y:S05]  /*2920*/  BSYNC B0 ;  /* 0x0000000000007941 */ /* 0x000fea0003800000 */
.L_x_32:
[----:B-----5:R-:W-:Y:S01]  /*2930*/  IMAD.U32 R23, R164, 0x10000, RZ ;  /* 0x00010000a4177824 */ /* 0x020fe200078e00ff */
[----:B------:R-:W-:Y:S01]  /*2940*/  IADD3 R155, P0, P2, R155, R90, R14 ;  /* 0x0000005a9b9b7210 */ /* 0x000fe20007a1e00e */
[----:B------:R-:W-:Y:S01]  /*2950*/  IMAD.IADD R14, R22, 0x1, R91 ;  /* 0x00000001160e7824 */ /* 0x000fe200078e025b */
[C---:B------:R-:W-:Y:S01]  /*2960*/  SHF.L.U64.HI R93, R12.reuse, 0x7, R13 ;  /* 0x000000070c5d7819 */ /* 0x040fe2000001020d */
[----:B------:R-:W-:Y:S02]  /*2970*/  IMAD.SHL.U32 R91, R12, 0x80, RZ ;  /* 0x000000800c5b7824 */ /* 0x000fe400078e00ff */
[----:B------:R-:W-:Y:S01]  /*2980*/  FMUL R12, R23, R2 ;  /* 0x00000002170c7220 */ /* 0x000fe20000400000 */
[----:B------:R-:W-:Y:S01]  /*2990*/  @P1 IMAD.MOV.U32 R13, RZ, RZ, R89 ;  /* 0x000000ffff0d1224 */ /* 0x000fe200078e0059 */
[----:B------:R-:W-:Y:S01]  /*29a0*/  IADD3.X R16, R153, R14, R15, P0, P2 ;  /* 0x0000000e99107210 */ /* 0x000fe200007e440f */
[----:B------:R-:W-:Y:S01]  /*29b0*/  BSSY B0, `(.L_x_34) ;  /* 0x000000e000007945 */ /* 0x000fe20003800000 */
[----:B------:R-:W-:Y:S01]  /*29c0*/  FFMA R12, R95, R0, R12 ;  /* 0x000000005f0c7223 */ /* 0x000fe2000000000c */
[----:B------:R-:W-:-:S02]  /*29d0*/  IADD3 R22, P0, P2, R5, R6, R91 ;  /* 0x0000000605167210 */ /* 0x000fc40007a1e05b */
[----:B------:R-:W-:Y:S02]  /*29e0*/  ISETP.GT.AND P3, PT, R3, 0x10, PT ;  /* 0x000000100300780c */ /* 0x000fe40003f64270 */
[----:B------:R-:W-:Y:S02]  /*29f0*/  F2FP.BF16.F32.PACK_AB R12, RZ, R12 ;  /* 0x0000000cff0c723e */ /* 0x000fe400000010ff */
[----:B------:R-:W-:Y:S02]  /*2a00*/  IADD3.X R23, R17, R7, R93, P0, P2 ;  /* 0x0000000711177210 */ /* 0x000fe400007e445d */
[----:B------:R-:W-:Y:S01]  /*2a10*/  PRMT R14, R12, 0x7610, R14 ;  /* 0x000076100c0e7816 */ /* 0x000fe2000000000e */
[----:B------:R-:W-:Y:S01]  /*2a20*/  @P1 IMAD.MOV.U32 R12, RZ, RZ, R88 ;  /* 0x000000ffff0c1224 */ /* 0x000fe200078e0058 */
[----:B------:R-:W-:Y:S02]  /*2a30*/  ISETP.GT.AND P0, PT, R4, RZ, P3 ;  /* 0x000000ff0400720c */ /* 0x000fe40001f04270 */
[----:B------:R-:W-:-:S02]  /*2a40*/  LOP3.LUT R154, R154, 0xffffffef, RZ, 0xc0, !PT ;  /* 0xffffffef9a9a7812 */ /* 0x000fc400078ec0ff */
[----:B------:R0:W-:Y:S02]  /*2a50*/  @P1 STG.E.U16 desc[UR12][R12.64+0x12], R14 ;  /* 0x0000120e0c001986 */ /* 0x0001e4000c10150c */
[----:B------:R-:W-:-:S07]  /*2a60*/  @P3 LOP3.LUT R154, R154, 0x10, RZ, 0xfc, !PT ;  /* 0x000000109a9a3812 */ /* 0x000fce00078efcff */
[----:B------:R-:W-:Y:S05]  /*2a70*/  @!P0 BRA `(.L_x_35) ;  /* 0x0000000000048947 */ /* 0x000fea0003800000 */
[----:B------:R0:W5:Y:S02]  /*2a80*/  LDG.E.LTC128B.U16 R164, desc[UR12][R8.64+0x20] ;  /* 0x0000200c08a47981 */ /* 0x000164000c1e1520 */
.L_x_35:
[----:B------:R-:W-:Y:S05]  /*2a90*/  BSYNC B0 ;  /* 0x0000000000007941 */ /* 0x000fea0003800000 */
.L_x_34:
[----:B0----5:R-:W-:Y:S01]  /*2aa0*/  IMAD.U32 R13, R164, 0x10000, RZ ;  /* 0x00010000a40d7824 */ /* 0x021fe200078e00ff */
[----:B------:R-:W-:Y:S01]  /*2ab0*/  ISETP.GT.AND P1, PT, R3, 0x11, PT ;  /* 0x000000110300780c */ /* 0x000fe20003f24270 */
[----:B------:R-:W-:Y:S01]  /*2ac0*/  BSSY B0, `(.L_x_36) ;  /* 0x000000a000007945 */ /* 0x000fe20003800000 */
[----:B------:R-:W-:Y:S01]  /*2ad0*/  LOP3.LUT R154, R154, 0xffffffbf, RZ, 0xc0, !PT ;  /* 0xffffffbf9a9a7812 */ /* 0x000fe200078ec0ff */
[----:B------:R-:W-:-:S04]  /*2ae0*/  FMUL R13, R13, R2 ;  /* 0x000000020d0d7220 */ /* 0x000fc80000400000 */
[----:B------:R-:W-:-:S05]  /*2af0*/  FFMA R13, R96, R0, R13 ;  /* 0x00000000600d7223 */ /* 0x000fca000000000d */
[----:B------:R-:W-:Y:S02]  /*2b00*/  F2FP.BF16.F32.PACK_AB R13, RZ, R13 ;  /* 0x0000000dff0d723e */ /* 0x000fe400000010ff */
[----:B------:R-:W-:-:S03]  /*2b10*/  @P1 LOP3.LUT R154, R154, 0x40, RZ, 0xfc, !PT ;  /* 0x000000409a9a1812 */ /* 0x000fc600078efcff */
[----:B------:R0:W-:Y:S01]  /*2b20*/  @P0 STG.E.U16 desc[UR12][R6.64+0x20], R13 ;  /* 0x0000200d06000986 */ /* 0x0001e2000c10150c */
[----:B------:R-:W-:-:S13]  /*2b30*/  ISETP.GT.AND P0, PT, R4, RZ, P1 ;  /* 0x000000ff0400720c */ /* 0x000fda0000f04270 */
[----:B0-----:R-:W-:Y:S05]  /*2b40*/  @!P0 BRA `(.L_x_37) ;  /* 0x0000000000048947 */ /* 0x001fea0003800000 */
[----:B------:R0:W5:Y:S02]  /*2b50*/  LDG.E.LTC128B.U16 R164, desc[UR12][R8.64+0x22] ;  /* 0x0000220c08a47981 */ /* 0x000164000c1e1520 */
.L_x_37:
[----:B------:R-:W-:Y:S05]  /*2b60*/  BSYNC B0 ;  /* 0x0000000000007941 */ /* 0x000fea0003800000 */
.L_x_36:
[----:B-----5:R-:W-:Y:S01]  /*2b70*/  IMAD.U32 R13, R164, 0x10000, RZ ;  /* 0x00010000a40d7824 */ /* 0x020fe200078e00ff */
[----:B------:R-:W-:Y:S03]  /*2b80*/  BSSY B0, `(.L_x_38) ;  /* 0x0000008000007945 */ /* 0x000fe60003800000 */
[----:B------:R-:W-:-:S04]  /*2b90*/  FMUL R12, R13, R2 ;  /* 0x000000020d0c7220 */ /* 0x000fc80000400000 */
[----:B------:R-:W-:-:S05]  /*2ba0*/  FFMA R12, R97, R0, R12 ;  /* 0x00000000610c7223 */ /* 0x000fca000000000c */
[----:B------:R-:W-:-:S05]  /*2bb0*/  F2FP.BF16.F32.PACK_AB R12, RZ, R12 ;  /* 0x0000000cff0c723e */ /* 0x000fca00000010ff */
[----:B------:R0:W-:Y:S01]  /*2bc0*/  @P0 STG.E.U16 desc[UR12][R6.64+0x22], R12 ;  /* 0x0000220c06000986 */ /* 0x0001e2000c10150c */
[----:B------:R-:W-:-:S13]  /*2bd0*/  ISETP.GT.AND P0, PT, R4, 0x8, P3 ;  /* 0x000000080400780c */ /* 0x000fda0001f04270 */
[----:B0-----:R-:W-:Y:S05]  /*2be0*/  @!P0 BRA `(.L_x_39) ;  /* 0x0000000000048947 */ /* 0x001fea0003800000 */
[----:B------:R0:W5:Y:S02]  /*2bf0*/  LDG.E.LTC128B.U16 R164, desc[UR12][R10.64+0x20] ;  /* 0x0000200c0aa47981 */ /* 0x000164000c1e1520 */
.L_x_39:
[----:B------:R-:W-:Y:S05]  /*2c00*/  BSYNC B0 ;  /* 0x0000000000007941 */ /* 0x000fea0003800000 */
.L_x_38:
[----:B-----5:R-:W-:Y:S01]  /*2c10*/  IMAD.U32 R13, R164, 0x10000, RZ ;  /* 0x00010000a40d7824 */ /* 0x020fe200078e00ff */
[----:B------:R-:W-:Y:S01]  /*2c20*/  BSSY B0, `(.L_x_40) ;  /* 0x000000b000007945 */ /* 0x000fe20003800000 */
[----:B------:R-:W-:Y:S02]  /*2c30*/  @P0 IMAD.MOV.U32 R12, RZ, RZ, R88 ;  /* 0x000000ffff0c0224 */ /* 0x000fe400078e0058 */
[----:B------:R-:W-:-:S04]  /*2c40*/  FMUL R13, R13, R2 ;  /* 0x000000020d0d7220 */ /* 0x000fc80000400000 */
[----:B------:R-:W-:-:S05]  /*2c50*/  FFMA R13, R98, R0, R13 ;  /* 0x00000000620d7223 */ /* 0x000fca000000000d */
[----:B------:R-:W-:-:S04]  /*2c60*/  F2FP.BF16.F32.PACK_AB R13, RZ, R13 ;  /* 0x0000000dff0d723e */ /* 0x000fc800000010ff */
[----:B------:R-:W-:Y:S01]  /*2c70*/  PRMT R14, R13, 0x7610, R14 ;  /* 0x000076100d0e7816 */ /* 0x000fe2000000000e */
[----:B------:R-:W-:-:S05]  /*2c80*/  @P0 IMAD.MOV.U32 R13, RZ, RZ, R89 ;  /* 0x000000ffff0d0224 */ /* 0x000fca00078e0059 */
[----:B------:R0:W-:Y:S01]  /*2c90*/  @P0 STG.E.U16 desc[UR12][R12.64+0x20], R14 ;  /* 0x0000200e0c000986 */ /* 0x0001e2000c10150c */
[----:B------:R-:W-:-:S13]  /*2ca0*/  ISETP.GT.AND P0, PT, R4, 0x8, P1 ;  /* 0x000000080400780c */ /* 0x000fda0000f04270 */
[----:B0-----:R-:W-:Y:S05]  /*2cb0*/  @!P0 BRA `(.L_x_41) ;  /* 0x0000000000048947 */ /* 0x001fea0003800000 */
[----:B------:R0:W5:Y:S02]  /*2cc0*/  LDG.E.LTC128B.U16 R164, desc[UR12][R10.64+0x22] ;  /* 0x0000220c0aa47981 */ /* 0x000164000c1e1520 */
.L_x_41:
[----:B------:R-:W-:Y:S05]  /*2cd0*/  BSYNC B0 ;  /* 0x0000000000007941 */ /* 0x000fea0003800000 */
.L_x_40:
[----:B-----5:R-:W-:Y:S01]  /*2ce0*/  IMAD.U32 R13, R164, 0x10000, RZ ;  /* 0x00010000a40d7824 */ /* 0x020fe200078e00ff */
[----:B------:R-:W-:Y:S01]  /*2cf0*/  ISETP.GT.AND P2, PT, R3, 0x18, PT ;  /* 0x000000180300780c */ /* 0x000fe20003f44270 */
[----:B------:R-:W-:Y:S01]  /*2d00*/  BSSY B0, `(.L_x_42) ;  /* 0x0000017000007945 */ /* 0x000fe20003800000 */
[----:B------:R-:W-:Y:S01]  /*2d10*/  LOP3.LUT R154, R154, 0xfbffffff, RZ, 0xc0, !PT ;  /* 0xfbffffff9a9a7812 */ /* 0x000fe200078ec0ff */
[----:B------:R-:W-:-:S04]  /*2d20*/  FMUL R12, R13, R2 ;  /* 0x000000020d0c7220 */ /* 0x000fc80000400000 */
[----:B------:R-:W-:-:S05]  /*2d30*/  FFMA R12, R99, R0, R12 ;  /* 0x00000000630c7223 */ /* 0x000fca000000000c */
[----:B------:R-:W-:Y:S02]  /*2d40*/  F2FP.BF16.F32.PACK_AB R12, RZ, R12 ;  /* 0x0000000cff0c723e */ /* 0x000fe400000010ff */
[----:B------:R-:W-:Y:S02]  /*2d50*/  @P2 LOP3.LUT R154, R154, 0x4000000, RZ, 0xfc, !PT ;  /* 0x040000009a9a2812 */ /* 0x000fe400078efcff */
[----:B------:R-:W-:Y:S01]  /*2d60*/  PRMT R15, R12, 0x7610, R15 ;  /* 0x000076100c0f7816 */ /* 0x000fe2000000000f */
[----:B------:R-:W-:-:S04]  /*2d70*/  IMAD.WIDE.U32 R12, R165, UR10, R20 ;  /* 0x0000000aa50c7c25 */ /* 0x000fc8000f8e0014 */
[----:B------:R1:W-:Y:S01]  /*2d80*/  @P0 STG.E.U16 desc[UR12][R88.64+0x22], R15 ;  /* 0x0000220f58000986 */ /* 0x0003e2000c10150c */
[----:B------:R-:W-:Y:S01]  /*2d90*/  IMAD.IADD R13, R13, 0x1, R167 ;  /* 0x000000010d0d7824 */ /* 0x000fe200078e02a7 */
[----:B------:R-:W-:-:S04]  /*2da0*/  LEA R94, P0, R12, UR14, 0x1 ;  /* 0x0000000e0c5e7c11 */ /* 0x000fc8000f8008ff */
[----:B------:R-:W-:Y:S02]  /*2db0*/  LEA.HI.X R95, R12, UR15, R13, 0x1, P0 ;  /* 0x0000000f0c5f7c11 */ /* 0x000fe400080f0c0d */
[----:B------:R-:W-:-:S04]  /*2dc0*/  LEA R12, P0, R152, UR14, 0x1 ;  /* 0x0000000e980c7c11 */ /* 0x000fc8000f8008ff */
[----:B------:R-:W-:Y:S02]  /*2dd0*/  LEA.HI.X R13, R152, UR15, R159, 0x1, P0 ;  /* 0x0000000f980d7c11 */ /* 0x000fe400080f0c9f */
[----:B------:R-:W-:-:S05]  /*2de0*/  IADD3 R19, P0, R18, R156, RZ ;  /* 0x0000009c12137210 */ /* 0x000fca0007f1e0ff */
[----:B------:R-:W-:Y:S01]  /*2df0*/  IMAD.X R20, R163, 0x1, R21, P0 ;  /* 0x00000001a3147824 */ /* 0x000fe200000e0615 */
[----:B------:R-:W-:-:S04]  /*2e00*/  LEA R18, P0, R19, UR14, 0x1 ;  /* 0x0000000e13127c11 */ /* 0x000fc8000f8008ff */
[----:B------:R-:W-:Y:S02]  /*2e10*/  LEA.HI.X R19, R19, UR15, R20, 0x1, P0 ;  /* 0x0000000f13137c11 */ /* 0x000fe400080f0c14 */
[----:B------:R-:W-:-:S04]  /*2e20*/  LEA R14, P0, R155, UR14, 0x1 ;  /* 0x0000000e9b0e7c11 */ /* 0x000fc8000f8008ff */
[----:B-1----:R-:W-:Y:S02]  /*2e30*/  LEA.HI.X R15, R155, UR15, R16, 0x1, P0 ;  /* 0x0000000f9b0f7c11 */ /* 0x002fe400080f0c10 */
[----:B------:R-:W-:-:S13]  /*2e40*/  ISETP.GT.AND P0, PT, R4, RZ, P2 ;  /* 0x000000ff0400720c */ /* 0x000fda0001704270 */
[----:B------:R-:W-:Y:S05]  /*2e50*/  @!P0 BRA `(.L_x_43) ;  /* 0x0000000000048947 */ /* 0x000fea0003800000 */
[----:B------:R1:W5:Y:S02]  /*2e60*/  LDG.E.LTC128B.U16 R164, desc[UR12][R8.64+0x30] ;  /* 0x0000300c08a47981 */ /* 0x000364000c1e1520 */
.L_x_43:
[----:B------:R-:W-:Y:S05]  /*2e70*/  BSYNC B0 ;  /* 0x0000000000007941 */ /* 0x000fea0003800000 */
.L_x_42:
[----:B-----5:R-:W-:Y:S01]  /*2e80*/  IMAD.U32 R21, R164, 0x10000, RZ ;  /* 0x00010000a4157824 */ /* 0x020fe200078e00ff */
        /* <DEDUP_REMOVED lines=11> */
.L_x_45:
[----:B------:R-:W-:Y:S05]  /*2f40*/  BSYNC B0 ;  /* 0x0000000000007941 */ /* 0x000fea0003800000 */
.L_x_44:
        /* <DEDUP_REMOVED lines=9> */
.L_x_47:
[----:B------:R-:W-:Y:S05]  /*2fe0*/  BSYNC B0 ;  /* 0x0000000000007941 */ /* 0x000fea0003800000 */
.L_x_46:
        /* <DEDUP_REMOVED lines=12> */
.L_x_49:
[----:B------:R-:W-:Y:S05]  /*30b0*/  BSYNC B0 ;  /* 0x0000000000007941 */ /* 0x000fea0003800000 */
.L_x_48:
[----:B-----5:R-:W-:Y:S01]  /*30c0*/  IMAD.U32 R21, R164, 0x10000, RZ ;  /* 0x00010000a4157824 */ /* 0x020fe200078e00ff */
[----:B------:R-:W-:Y:S01]  /*30d0*/  ISETP.GT.AND P2, PT, R3, 0x20, PT ;  /* 0x000000200300780c */ /* 0x000fe20003f44270 */
[----:B------:R-:W-:Y:S01]  /*30e0*/  @P0 IMAD.MOV.U32 R20, RZ, RZ, R88 ;  /* 0x000000ffff140224 */ /* 0x000fe200078e0058 */
[----:B------:R-:W-:Y:S01]  /*30f0*/  LOP3.LUT R154, R154, 0xfeffffff, RZ, 0xc0, !PT ;  /* 0xfeffffff9a9a7812 */ /* 0x000fe200078ec0ff */
[----:B------:R-:W-:Y:S01]  /*3100*/  FMUL R16, R21, R2 ;  /* 0x0000000215107220 */ /* 0x000fe20000400000 */
[----:B------:R-:W-:Y:S01]  /*3110*/  @P0 IMAD.MOV.U32 R21, RZ, RZ, R89 ;  /* 0x000000ffff150224 */ /* 0x000fe200078e0059 */
[----:B------:R-:W-:Y:S02]  /*3120*/  BSSY B0, `(.L_x_50) ;  /* 0x0000008000007945 */ /* 0x000fe40003800000 */
[----:B------:R-:W-:-:S05]  /*3130*/  FFMA R16, R103, R0, R16 ;  /* 0x0000000067107223 */ /* 0x000fca0000000010 */
[----:B------:R-:W-:Y:S02]  /*3140*/  F2FP.BF16.F32.PACK_AB R16, RZ, R16 ;  /* 0x00000010ff10723e */ /* 0x000fe400000010ff */
[----:B------:R-:W-:-:S03]  /*3150*/  @P2 LOP3.LUT R154, R154, 0x1000000, RZ, 0xfc, !PT ;  /* 0x010000009a9a2812 */ /* 0x000fc600078efcff */
[----:B------:R0:W-:Y:S01]  /*3160*/  @P0 STG.E.U16 desc[UR12][R20.64+0x32], R16 ;  /* 0x0000321014000986 */ /* 0x0001e2000c10150c */
[----:B------:R-:W-:-:S13]  /*3170*/  ISETP.GT.AND P0, PT, R4, RZ, P2 ;  /* 0x000000ff0400720c */ /* 0x000fda0001704270 */
[----:B0-----:R-:W-:Y:S05]  /*3180*/  @!P0 BRA `(.L_x_51) ;  /* 0x0000000000048947 */ /* 0x001fea0003800000 */
[----:B------:R0:W5:Y:S02]  /*3190*/  LDG.E.LTC128B.U16 R164, desc[UR12][R8.64+0x40] ;  /* 0x0000400c08a47981 */ /* 0x000164000c1e1520 */
.L_x_51:
[----:B------:R-:W-:Y:S05]  /*31a0*/  BSYNC B0 ;  /* 0x0000000000007941 */ /* 0x000fea0003800000 */
.L_x_50:
        /* <DEDUP_REMOVED lines=12> */
.L_x_53:
[----:B------:R-:W-:Y:S05]  /*3270*/  BSYNC B0 ;  /* 0x0000000000007941 */ /* 0x000fea0003800000 */
.L_x_52:
        /* <DEDUP_REMOVED lines=9> */
.L_x_55:
[----:B------:R-:W-:Y:S05]  /*3310*/  BSYNC B0 ;  /* 0x0000000000007941 */ /* 0x000fea0003800000 */
.L_x_54:
        /* <DEDUP_REMOVED lines=12> */
.L_x_57:
[----:B------:R-:W-:Y:S05]  /*33e0*/  BSYNC B0 ;  /* 0x0000000000007941 */ /* 0x000fea0003800000 */
.L_x_56:
        /* <DEDUP_REMOVED lines=14> */
.L_x_59:
[----:B------:R-:W-:Y:S05]  /*34d0*/  BSYNC B0 ;  /* 0x0000000000007941 */ /* 0x000fea0003800000 */
.L_x_58:
        /* <DEDUP_REMOVED lines=12> */
.L_x_61:
[----:B------:R-:W-:Y:S05]  /*35a0*/  BSYNC B0 ;  /* 0x0000000000007941 */ /* 0x000fea0003800000 */
.L_x_60:
        /* <DEDUP_REMOVED lines=9> */
.L_x_63:
[----:B------:R-:W-:Y:S05]  /*3640*/  BSYNC B0 ;  /* 0x0000000000007941 */ /* 0x000fea0003800000 */
.L_x_62:
        /* <DEDUP_REMOVED lines=12> */
.L_x_65:
[----:B------:R-:W-:Y:S05]  /*3710*/  BSYNC B0 ;  /* 0x0000000000007941 */ /* 0x000fea0003800000 */
.L_x_64:
        /* <DEDUP_REMOVED lines=14> */
.L_x_67:
[----:B------:R-:W-:Y:S05]  /*3800*/  BSYNC B0 ;  /* 0x0000000000007941 */ /* 0x000fea0003800000 */
.L_x_66:
        /* <DEDUP_REMOVED lines=12> */
.L_x_69:
[----:B------:R-:W-:Y:S05]  /*38d0*/  BSYNC B0 ;  /* 0x0000000000007941 */ /* 0x000fea0003800000 */
.L_x_68:
        /* <DEDUP_REMOVED lines=9> */
.L_x_71:
[----:B------:R-:W-:Y:S05]  /*3970*/  BSYNC B0 ;  /* 0x0000000000007941 */ /* 0x000fea0003800000 */
.L_x_70:
        /* <DEDUP_REMOVED lines=12> */
.L_x_73:
[----:B------:R-:W-:Y:S05]  /*3a40*/  BSYNC B0 ;  /* 0x0000000000007941 */ /* 0x000fea0003800000 */
.L_x_72:
        /* <DEDUP_REMOVED lines=14> */
.L_x_75:
[----:B------:R-:W-:Y:S05]  /*3b30*/  BSYNC B0 ;  /* 0x0000000000007941 */ /* 0x000fea0003800000 */
.L_x_74:
        /* <DEDUP_REMOVED lines=12> */
.L_x_77:
[----:B------:R-:W-:Y:S05]  /*3c00*/  BSYNC B0 ;  /* 0x0000000000007941 */ /* 0x000fea0003800000 */
.L_x_76:
        /* <DEDUP_REMOVED lines=9> */
.L_x_79:
[----:B------:R-:W-:Y:S05]  /*3ca0*/  BSYNC B0 ;  /* 0x0000000000007941 */ /* 0x000fea0003800000 */
.L_x_78:
        /* <DEDUP_REMOVED lines=12> */
.L_x_81:
[----:B------:R-:W-:Y:S05]  /*3d70*/  BSYNC B0 ;  /* 0x0000000000007941 */ /* 0x000fea0003800000 */
.L_x_80:
        /* <DEDUP_REMOVED lines=14> */
.L_x_83:
[----:B------:R-:W-:Y:S05]  /*3e60*/  BSYNC B0 ;  /* 0x0000000000007941 */ /* 0x000fea0003800000 */
.L_x_82:
        /* <DEDUP_REMOVED lines=12> */
.L_x_85:
[----:B------:R-:W-:Y:S05]  /*3f30*/  BSYNC B0 ;  /* 0x0000000000007941 */ /* 0x000fea0003800000 */
.L_x_84:
        /* <DEDUP_REMOVED lines=9> */
.L_x_87:
[----:B------:R-:W-:Y:S05]  /*3fd0*/  BSYNC B0 ;  /* 0x0000000000007941 */ /* 0x000fea0003800000 */
.L_x_86:
        /* <DEDUP_REMOVED lines=12> */
.L_x_89:
[----:B------:R-:W-:Y:S05]  /*40a0*/  BSYNC B0 ;  /* 0x0000000000007941 */ /* 0x000fea0003800000 */
.L_x_88:
        /* <DEDUP_REMOVED lines=14> */
.L_x_91:
[----:B------:R-:W-:Y:S05]  /*4190*/  BSYNC B0 ;  /* 0x0000000000007941 */ /* 0x000fea0003800000 */
.L_x_90:
        /* <DEDUP_REMOVED lines=12> */
.L_x_93:
[----:B------:R-:W-:Y:S05]  /*4260*/  BSYNC B0 ;  /* 0x0000000000007941 */ /* 0x000fea0003800000 */
.L_x_92:
        /* <DEDUP_REMOVED lines=9> */
.L_x_95:
[----:B------:R-:W-:Y:S05]  /*4300*/  BSYNC B0 ;  /* 0x0000000000007941 */ /* 0x000fea0003800000 */
.L_x_94:
        /* <DEDUP_REMOVED lines=12> */
.L_x_97:
[----:B------:R-:W-:Y:S05]  /*43d0*/  BSYNC B0 ;  /* 0x0000000000007941 */ /* 0x000fea0003800000 */
.L_x_96:
        /* <DEDUP_REMOVED lines=14> */
.L_x_99:
[----:B------:R-:W-:Y:S05]  /*44c0*/  BSYNC B0 ;  /* 0x0000000000007941 */ /* 0x000fea0003800000 */
.L_x_98:
        /* <DEDUP_REMOVED lines=12> */
.L_x_101:
[----:B------:R-:W-:Y:S05]  /*4590*/  BSYNC B0 ;  /* 0x0000000000007941 */ /* 0x000fea0003800000 */
.L_x_100:
        /* <DEDUP_REMOVED lines=9> */
.L_x_103:
[----:B------:R-:W-:Y:S05]  /*4630*/  BSYNC B0 ;  /* 0x0000000000007941 */ /* 0x000fea0003800000 */
.L_x_102:
        /* <DEDUP_REMOVED lines=12> */
.L_x_105:
[----:B------:R-:W-:Y:S05]  /*4700*/  BSYNC B0 ;  /* 0x0000000000007941 */ /* 0x000fea0003800000 */
.L_x_104:
        /* <DEDUP_REMOVED lines=14> */
.L_x_107:
[----:B------:R-:W-:Y:S05]  /*47f0*/  BSYNC B0 ;  /* 0x0000000000007941 */ /* 0x000fea0003800000 */
.L_x_106:
        /* <DEDUP_REMOVED lines=12> */
.L_x_109:
[----:B------:R-:W-:Y:S05]  /*48c0*/  BSYNC B0 ;  /* 0x0000000000007941 */ /* 0x000fea0003800000 */
.L_x_108:
        /* <DEDUP_REMOVED lines=9> */
.L_x_111:
[----:B------:R-:W-:Y:S05]  /*4960*/  BSYNC B0 ;  /* 0x0000000000007941 */ /* 0x000fea0003800000 */
.L_x_110:
        /* <DEDUP_REMOVED lines=12> */
.L_x_113:
[----:B------:R-:W-:Y:S05]  /*4a30*/  BSYNC B0 ;  /* 0x0000000000007941 */ /* 0x000fea0003800000 */
.L_x_112:
        /* <DEDUP_REMOVED lines=14> */
.L_x_115:
[----:B------:R-:W-:Y:S05]  /*4b20*/  BSYNC B0 ;  /* 0x0000000000007941 */ /* 0x000fea0003800000 */
.L_x_114:
        /* <DEDUP_REMOVED lines=12> */
.L_x_117:
[----:B------:R-:W-:Y:S05]  /*4bf0*/  BSYNC B0 ;  /* 0x0000000000007941 */ /* 0x000fea0003800000 */
.L_x_116:
        /* <DEDUP_REMOVED lines=9> */
.L_x_119:
[----:B------:R-:W-:Y:S05]  /*4c90*/  BSYNC B0 ;  /* 0x0000000000007941 */ /* 0x000fea0003800000 */
.L_x_118:
        /* <DEDUP_REMOVED lines=12> */
.L_x_121:
[----:B------:R-:W-:Y:S05]  /*4d60*/  BSYNC B0 ;  /* 0x0000000000007941 */ /* 0x000fea0003800000 */
.L_x_120:
        /* <DEDUP_REMOVED lines=14> */
.L_x_123:
[----:B------:R-:W-:Y:S05]  /*4e50*/  BSYNC B0 ;  /* 0x0000000000007941 */ /* 0x000fea0003800000 */
.L_x_122:
        /* <DEDUP_REMOVED lines=12> */
.L_x_125:
[----:B------:R-:W-:Y:S05]  /*4f20*/  BSYNC B0 ;  /* 0x0000000000007941 */ /* 0x000fea0003800000 */
.L_x_124:
        /* <DEDUP_REMOVED lines=9> */
.L_x_127:
[----:B------:R-:W-:Y:S05]  /*4fc0*/  BSYNC B0 ;  /* 0x0000000000007941 */ /* 0x000fea0003800000 */
.L_x_126:
        /* <DEDUP_REMOVED lines=12> */
.L_x_129:
[----:B------:R-:W-:Y:S05]  /*5090*/  BSYNC B0 ;  /* 0x0000000000007941 */ /* 0x000fea0003800000 */
.L_x_128:
[----:B-----5:R-:W-:Y:S01]  /*50a0*/  IMAD.U32 R21, R164, 0x10000, RZ ;  /* 0x00010000a4157824 */ /* 0x020fe200078e00ff */
[----:B------:R-:W-:Y:S01]  /*50b0*/  ISETP.GT.AND P3, PT, R3, 0x70, PT ;  /* 0x000000700300780c */ /* 0x000fe20003f64270 */
[----:B------:R-:W-:Y:S01]  /*50c0*/  @P0 IMAD.MOV.U32 R20, RZ, RZ, R88 ;  /* 0x000000ffff140224 */ /* 0x000fe200078e0058 */
[----:B------:R-:W-:Y:S01]  /*50d0*/  BSSY B0, `(.L_x_130) ;  /* 0x0000009000007945 */ /* 0x000fe20003800000 */
[----:B------:R-:W-:Y:S01]  /*50e0*/  FMUL R16, R21, R2 ;  /* 0x0000000215107220 */ /* 0x000fe20000400000 */
[----:B------:R-:W-:-:S03]  /*50f0*/  @P0 IMAD.MOV.U32 R21, RZ, RZ, R89 ;  /* 0x000000ffff150224 */ /* 0x000fc600078e0059 */
[----:B------:R-:W-:-:S05]  /*5100*/  FFMA R16, R143, R0, R16 ;  /* 0x000000008f107223 */ /* 0x000fca0000000010 */
[----:B------:R-:W-:-:S05]  /*5110*/  F2FP.BF16.F32.PACK_AB R16, RZ, R16 ;  /* 0x00000010ff10723e */ /* 0x000fca00000010ff */
[----:B------:R0:W-:Y:S01]  /*5120*/  @P0 STG.E.U16 desc[UR12][R20.64+0xd2], R16 ;  /* 0x0000d21014000986 */ /* 0x0001e2000c10150c */
[----:B------:R-:W-:-:S13]  /*5130*/  ISETP.GT.AND P0, PT, R4, RZ, P3 ;  /* 0x000000ff0400720c */ /* 0x000fda0001f04270 */
[----:B0-----:R-:W-:Y:S05]  /*5140*/  @!P0 BRA `(.L_x_131) ;  /* 0x0000000000048947 */ /* 0x001fea0003800000 */
[----:B------:R0:W5:Y:S02]  /*5150*/  LDG.E.LTC128B.U16 R164, desc[UR12][R8.64+0xe0] ;  /* 0x0000e00c08a47981 */ /* 0x000164000c1e1520 */
.L_x_131:
[----:B------:R-:W-:Y:S05]  /*5160*/  BSYNC B0 ;  /* 0x0000000000007941 */ /* 0x000fea0003800000 */
.L_x_130:
[----:B-----5:R-:W-:Y:S01]  /*5170*/  IMAD.U32 R21, R164, 0x10000, RZ ;  /* 0x00010000a4157824 */ /* 0x020fe200078e00ff */
[----:B------:R-:W-:Y:S01]  /*5180*/  ISETP.GT.AND P2, PT, R3, 0x71, PT ;  /* 0x000000710300780c */ /* 0x000fe20003f44270 */
[----:B------:R-:W-:Y:S02]  /*5190*/  BSSY B0, `(.L_x_132) ;  /* 0x0000008000007945 */ /* 0x000fe40003800000 */
[----:B------:R-:W-:-:S04]  /*51a0*/  FMUL R21, R21, R2 ;  /* 0x0000000215157220 */ /* 0x000fc80000400000 */
[----:B------:R-:W-:-:S05]  /*51b0*/  FFMA R21, R144, R0, R21 ;  /* 0x0000000090157223 */ /* 0x000fca0000000015 */
[----:B------:R-:W-:-:S05]  /*51c0*/  F2FP.BF16.F32.PACK_AB R21, RZ, R21 ;  /* 0x00000015ff15723e */ /* 0x000fca00000010ff */
[----:B------:R0:W-:Y:S01]  /*51d0*/  @P0 STG.E.U16 desc[UR12][R6.64+0xe0], R21 ;  /* 0x0000e01506000986 */ /* 0x0001e2000c10150c */
[----:B------:R-:W-:-:S13]  /*51e0*/  ISETP.GT.AND P0, PT, R4, RZ, P2 ;  /* 0x000000ff0400720c */ /* 0x000fda0001704270 */
[----:B0-----:R-:W-:Y:S05]  /*51f0*/  @!P0 BRA `(.L_x_133) ;  /* 0x0000000000048947 */ /* 0x001fea0003800000 */
[----:B------:R0:W5:Y:S02]  /*5200*/  LDG.E.LTC128B.U16 R164, desc[UR12][R8.64+0xe2] ;  /* 0x0000e20c08a47981 */ /* 0x000164000c1e1520 */
.L_x_133:
[----:B------:R-:W-:Y:S05]  /*5210*/  BSYNC B0 ;  /* 0x0000000000007941 */ /* 0x000fea0003800000 */
.L_x_132:
        /* <DEDUP_REMOVED lines=9> */
.L_x_135:
[----:B------:R-:W-:Y:S05]  /*52b0*/  BSYNC B0 ;  /* 0x0000000000007941 */ /* 0x000fea0003800000 */
.L_x_134:
        /* <DEDUP_REMOVED lines=12> */
.L_x_137:
[----:B------:R-:W-:Y:S05]  /*5380*/  BSYNC B0 ;  /* 0x0000000000007941 */ /* 0x000fea0003800000 */
.L_x_136:
        /* <DEDUP_REMOVED lines=12> */
.L_x_139:
[----:B------:R-:W-:Y:S05]  /*5450*/  BSYNC B0 ;  /* 0x0000000000007941 */ /* 0x000fea0003800000 */
.L_x_138:
[----:B-----5:R-:W-:Y:S01]  /*5460*/  IMAD.U32 R21, R164, 0x10000, RZ ;  /* 0x00010000a4157824 */ /* 0x020fe200078e00ff */
[----:B------:R-:W-:Y:S03]  /*5470*/  BSSY B0, `(.L_x_140) ;  /* 0x000000b000007945 */ /* 0x000fe60003800000 */
[----:B------:R-:W-:-:S04]  /*5480*/  FMUL R21, R21, R2 ;  /* 0x0000000215157220 */ /* 0x000fc80000400000 */
[----:B------:R-:W-:-:S05]  /*5490*/  FFMA R21, R148, R0, R21 ;  /* 0x0000000094157223 */ /* 0x000fca0000000015 */
[----:B------:R-:W-:-:S05]  /*54a0*/  F2FP.BF16.F32.PACK_AB R21, RZ, R21 ;  /* 0x00000015ff15723e */ /* 0x000fca00000010ff */
[----:B------:R1:W-:Y:S01]  /*54b0*/  @P0 STG.E.U16 desc[UR12][R6.64+0xf0], R21 ;  /* 0x0000f01506000986 */ /* 0x0003e2000c10150c */
[----:B------:R-:W-:-:S05]  /*54c0*/  IADD3 R20, P0, R91, R6, RZ ;  /* 0x000000065b147210 */ /* 0x000fca0007f1e0ff */
[----:B-1----:R-:W-:Y:S01]  /*54d0*/  IMAD.X R21, R93, 0x1, R7, P0 ;  /* 0x000000015d157824 */ /* 0x002fe200000e0607 */
[----:B------:R-:W-:-:S04]  /*54e0*/  ISETP.GT.AND P0, PT, R3, 0x79, PT ;  /* 0x000000790300780c */ /* 0x000fc80003f04270 */
[----:B------:R-:W-:-:S13]  /*54f0*/  ISETP.GT.AND P4, PT, R4, RZ, P0 ;  /* 0x000000ff0400720c */ /* 0x000fda0000784270 */
[----:B------:R-:W-:Y:S05]  /*5500*/  @!P4 BRA `(.L_x_141) ;  /* 0x000000000004c947 */ /* 0x000fea0003800000 */
[----:B------:R1:W5:Y:S02]  /*5510*/  LDG.E.LTC128B.U16 R164, desc[UR12][R8.64+0xf2] ;  /* 0x0000f20c08a47981 */ /* 0x000364000c1e1520 */
.L_x_141:
[----:B------:R-:W-:Y:S05]  /*5520*/  BSYNC B0 ;  /* 0x0000000000007941 */ /* 0x000fea0003800000 */
.L_x_140:
[----:B-----5:R-:W-:Y:S01]  /*5530*/  IMAD.U32 R3, R164, 0x10000, RZ ;  /* 0x00010000a4037824 */ /* 0x020fe200078e00ff */
[----:B------:R-:W-:Y:S03]  /*5540*/  BSSY B0, `(.L_x_142) ;  /* 0x0000008000007945 */ /* 0x000fe60003800000 */
[----:B01-3--:R-:W-:-:S04]  /*5550*/  FMUL R8, R3, R2 ;  /* 0x0000000203087220 */ /* 0x00bfc80000400000 */
[----:B------:R-:W-:-:S05]  /*5560*/  FFMA R8, R149, R0, R8 ;  /* 0x0000000095087223 */ /* 0x000fca0000000008 */
[----:B------:R-:W-:-:S05]  /*5570*/  F2FP.BF16.F32.PACK_AB R8, RZ, R8 ;  /* 0x00000008ff08723e */ /* 0x000fca00000010ff */
[----:B------:R0:W-:Y:S01]  /*5580*/  @P4 STG.E.U16 desc[UR12][R6.64+0xf2], R8 ;  /* 0x0000f20806004986 */ /* 0x0001e2000c10150c */
[----:B------:R-:W-:-:S13]  /*5590*/  ISETP.GT.AND P4, PT, R4, 0x8, P1 ;  /* 0x000000080400780c */ /* 0x000fda0000f84270 */
[----:B0-----:R-:W-:Y:S05]  /*55a0*/  @!P4 BRA `(.L_x_143) ;  /* 0x000000000004c947 */ /* 0x001fea0003800000 */
[----:B------:R0:W5:Y:S02]  /*55b0*/  LDG.E.LTC128B.U16 R164, desc[UR12][R10.64+0xf0] ;  /* 0x0000f00c0aa47981 */ /* 0x000164000c1e1520 */
.L_x_143:
[----:B------:R-:W-:Y:S05]  /*55c0*/  BSYNC B0 ;  /* 0x0000000000007941 */ /* 0x000fea0003800000 */
.L_x_142:
[----:B-----5:R-:W-:Y:S01]  /*55d0*/  IMAD.U32 R3, R164, 0x10000, RZ ;  /* 0x00010000a4037824 */ /* 0x020fe200078e00ff */
[----:B------:R-:W-:Y:S01]  /*55e0*/  BSSY B0, `(.L_x_144) ;  /* 0x000000a000007945 */ /* 0x000fe20003800000 */
[----:B------:R-:W-:Y:S02]  /*55f0*/  @P4 IMAD.MOV.U32 R6, RZ, RZ, R88 ;  /* 0x000000ffff064224 */ /* 0x000fe400078e0058 */
[----:B------:R-:W-:Y:S01]  /*5600*/  FMUL R3, R3, R2 ;  /* 0x0000000203037220 */ /* 0x000fe20000400000 */
[----:B------:R-:W-:-:S03]  /*5610*/  @P4 IMAD.MOV.U32 R7, RZ, RZ, R89 ;  /* 0x000000ffff074224 */ /* 0x000fc600078e0059 */
[----:B------:R-:W-:-:S05]  /*5620*/  FFMA R3, R150, R0, R3 ;  /* 0x0000000096037223 */ /* 0x000fca0000000003 */
[----:B------:R-:W-:-:S05]  /*5630*/  F2FP.BF16.F32.PACK_AB R3, RZ, R3 ;  /* 0x00000003ff03723e */ /* 0x000fca00000010ff */
[----:B------:R1:W-:Y:S01]  /*5640*/  @P4 STG.E.U16 desc[UR12][R6.64+0xf0], R3 ;  /* 0x0000f00306004986 */ /* 0x0003e2000c10150c */
[----:B------:R-:W-:-:S13]  /*5650*/  ISETP.GT.AND P4, PT, R4, 0x8, P0 ;  /* 0x000000080400780c */ /* 0x000fda0000784270 */
[----:B-1----:R-:W-:Y:S05]  /*5660*/  @!P4 BRA `(.L_x_145) ;  /* 0x000000000004c947 */ /* 0x002fea0003800000 */
[----:B------:R1:W5:Y:S02]  /*5670*/  LDG.E.LTC128B.U16 R164, desc[UR12][R10.64+0xf2] ;  /* 0x0000f20c0aa47981 */ /* 0x000364000c1e1520 */
.L_x_145:
[----:B------:R-:W-:Y:S05]  /*5680*/  BSYNC B0 ;  /* 0x0000000000007941 */ /* 0x000fea0003800000 */
.L_x_144:
[----:B-----5:R-:W-:-:S04]  /*5690*/  IMAD.U32 R3, R164, 0x10000, RZ ;  /* 0x00010000a4037824 */ /* 0x020fc800078e00ff */
[----:B------:R-:W-:-:S04]  /*56a0*/  FMUL R6, R3, R2 ;  /* 0x0000000203067220 */ /* 0x000fc80000400000 */
[----:B------:R-:W-:-:S05]  /*56b0*/  FFMA R6, R151, R0, R6 ;  /* 0x0000000097067223 */ /* 0x000fca0000000006 */
[----:B------:R-:W-:-:S05]  /*56c0*/  F2FP.BF16.F32.PACK_AB R6, RZ, R6 ;  /* 0x00000006ff06723e */ /* 0x000fca00000010ff */
[----:B------:R3:W-:Y:S01]  /*56d0*/  @P4 STG.E.U16 desc[UR12][R88.64+0xf2], R6 ;  /* 0x0000f20658004986 */ /* 0x0007e2000c10150c */
[----:B------:R-:W-:-:S13]  /*56e0*/  ISETP.GT.AND P4, PT, R4, 0x40, P5 ;  /* 0x000000400400780c */ /* 0x000fda0002f84270 */
[----:B------:R-:W2:Y:S01]  /*56f0*/  @P4 LDG.E.LTC128B.U16 R164, desc[UR12][R94.64] ;  /* 0x0000000c5ea44981 */ /* 0x000ea2000c1e1520 */
[----:B------:R-:W-:Y:S01]  /*5700*/  BSSY B0, `(.L_x_146) ;  /* 0x000000a000007945 */ /* 0x000fe20003800000 */
[----:B--2---:R-:W-:-:S04]  /*5710*/  IMAD.U32 R3, R164, 0x10000, RZ ;  /* 0x00010000a4037824 */ /* 0x004fc800078e00ff */
[----:B------:R-:W-:-:S04]  /*5720*/  FMUL R3, R3, R2 ;  /* 0x0000000203037220 */ /* 0x000fc80000400000 */
[----:B------:R-:W-:-:S05]  /*5730*/  FFMA R3, R24, R0, R3 ;  /* 0x0000000018037223 */ /* 0x000fca0000000003 */
[----:B------:R-:W-:-:S05]  /*5740*/  F2FP.BF16.F32.PACK_AB R3, RZ, R3 ;  /* 0x00000003ff03723e */ /* 0x000fca00000010ff */
[----:B------:R3:W-:Y:S01]  /*5750*/  @P4 STG.E.U16 desc[UR12][R20.64], R3 ;  /* 0x0000000314004986 */ /* 0x0007e2000c10150c */
[----:B------:R-:W-:-:S04]  /*5760*/  LOP3.LUT P4, RZ, R154, 0x2, RZ, 0xc0, !PT ;  /* 0x000000029aff7812 */ /* 0x000fc8000788c0ff */
[----:B------:R-:W-:-:S13]  /*5770*/  ISETP.GT.AND P4, PT, R4, 0x40, P4 ;  /* 0x000000400400780c */ /* 0x000fda0002784270 */
[----:B---3--:R-:W-:Y:S05]  /*5780*/  @!P4 BRA `(.L_x_147) ;  /* 0x000000000004c947 */ /* 0x008fea0003800000 */
[----:B------:R2:W5:Y:S02]  /*5790*/  LDG.E.LTC128B.U16 R164, desc[UR12][R12.64+0x2] ;  /* 0x0000020c0ca47981 */ /* 0x000564000c1e1520 */
.L_x_147:
[----:B------:R-:W-:Y:S05]  /*57a0*/  BSYNC B0 ;  /* 0x0000000000007941 */ /* 0x000fea0003800000 */
.L_x_146:
[----:B-----5:R-:W-:Y:S01]  /*57b0*/  IMAD.U32 R3, R164, 0x10000, RZ ;  /* 0x00010000a4037824 */ /* 0x020fe200078e00ff */
[----:B------:R-:W-:Y:S01]  /*57c0*/  ISETP.GT.AND P5, PT, R4, 0x48, P5 ;  /* 0x000000480400780c */ /* 0x000fe20002fa4270 */
[----:B------:R-:W-:Y:S01]  /*57d0*/  @P4 IMAD.MOV.U32 R8, RZ, RZ, R20 ;  /* 0x000000ffff084224 */ /* 0x000fe200078e0014 */
[----:B------:R-:W-:Y:S01]  /*57e0*/  BSSY B0, `(.L_x_148) ;  /* 0x000000b000007945 */ /* 0x000fe20003800000 */
[----:B------:R-:W-:Y:S01]  /*57f0*/  FMUL R6, R3, R2 ;  /* 0x0000000203067220 */ /* 0x000fe20000400000 */
[----:B------:R-:W-:-:S03]  /*5800*/  @P4 IMAD.MOV.U32 R9, RZ, RZ, R21 ;  /* 0x000000ffff094224 */ /* 0x000fc600078e0015 */
[----:B------:R-:W-:-:S05]  /*5810*/  FFMA R6, R25, R0, R6 ;  /* 0x0000000019067223 */ /* 0x000fca0000000006 */
[----:B------:R-:W-:-:S04]  /*5820*/  F2FP.BF16.F32.PACK_AB R6, RZ, R6 ;  /* 0x00000006ff06723e */ /* 0x000fc800000010ff */
[----:B------:R-:W-:-:S05]  /*5830*/  PRMT R3, R6, 0x7610, R3 ;  /* 0x0000761006037816 */ /* 0x000fca0000000003 */
[----:B------:R3:W-:Y:S01]  /*5840*/  @P4 STG.E.U16 desc[UR12][R8.64+0x2], R3 ;  /* 0x0000020308004986 */ /* 0x0007e2000c10150c */
[----:B------:R-:W-:-:S05]  /*5850*/  IADD3 R6, P4, R20, R5, RZ ;  /* 0x0000000514067210 */ /* 0x000fca0007f9e0ff */
[----:B------:R-:W-:Y:S01]  /*5860*/  IMAD.X R7, R21, 0x1, R17, P4 ;  /* 0x0000000115077824 */ /* 0x000fe200020e0611 */
[----:B------:R-:W-:Y:S07]  /*5870*/  @!P5 BRA `(.L_x_149) ;  /* 0x000000000004d947 */ /* 0x000fee0003800000 */
[----:B------:R0:W5:Y:S02]  /*5880*/  LDG.E.LTC128B.U16 R164, desc[UR12][R18.64] ;  /* 0x0000000c12a47981 */ /* 0x000164000c1e1520 */
.L_x_149:
[----:B------:R-:W-:Y:S05]  /*5890*/  BSYNC B0 ;  /* 0x0000000000007941 */ /* 0x000fea0003800000 */
.L_x_148:
[----:B---3-5:R-:W-:Y:S01]  /*58a0*/  IMAD.U32 R3, R164, 0x10000, RZ ;  /* 0x00010000a4037824 */ /* 0x028fe200078e00ff */
[----:B------:R-:W-:Y:S01]  /*58b0*/  IADD3 R8, P4, R5, R20, RZ ;  /* 0x0000001405087210 */ /* 0x000fe20007f9e0ff */
[----:B------:R-:W-:Y:S02]  /*58c0*/  BSSY B0, `(.L_x_150) ;  /* 0x000000a000007945 */ /* 0x000fe40003800000 */
[----:B------:R-:W-:Y:S02]  /*58d0*/  FMUL R3, R3, R2 ;  /* 0x0000000203037220 */ /* 0x000fe40000400000 */
[----:B------:R-:W-:Y:S02]  /*58e0*/  IMAD.X R9, R17, 0x1, R21, P4 ;  /* 0x0000000111097824 */ /* 0x000fe400020e0615 */
[----:B------:R-:W-:-:S05]  /*58f0*/  FFMA R3, R26, R0, R3 ;  /* 0x000000001a037223 */ /* 0x000fca0000000003 */
[----:B------:R-:W-:-:S05]  /*5900*/  F2FP.BF16.F32.PACK_AB R3, RZ, R3 ;  /* 0x00000003ff03723e */ /* 0x000fca00000010ff */
[----:B------:R3:W-:Y:S01]  /*5910*/  @P5 STG.E.U16 desc[UR12][R6.64], R3 ;  /* 0x0000000306005986 */ /* 0x0007e2000c10150c */
[----:B------:R-:W-:-:S04]  /*5920*/  LOP3.LUT P5, RZ, R154, 0x2, RZ, 0xc0, !PT ;  /* 0x000000029aff7812 */ /* 0x000fc800078ac0ff */
[----:B------:R-:W-:-:S13]  /*5930*/  ISETP.GT.AND P4, PT, R4, 0x48, P5 ;  /* 0x000000480400780c */ /* 0x000fda0002f84270 */
[----:B---3--:R-:W-:Y:S05]  /*5940*/  @!P4 BRA `(.L_x_151) ;  /* 0x000000000004c947 */ /* 0x008fea0003800000 */
[----:B------:R3:W5:Y:S02]  /*5950*/  LDG.E.LTC128B.U16 R164, desc[UR12][R14.64+0x2] ;  /* 0x0000020c0ea47981 */ /* 0x000764000c1e1520 */
.L_x_151:
[----:B------:R-:W-:Y:S05]  /*5960*/  BSYNC B0 ;  /* 0x0000000000007941 */ /* 0x000fea0003800000 */
.L_x_150:
[----:B-----5:R-:W-:Y:S01]  /*5970*/  IMAD.U32 R3, R164, 0x10000, RZ ;  /* 0x00010000a4037824 */ /* 0x020fe200078e00ff */
[----:B------:R-:W-:Y:S01]  /*5980*/  LOP3.LUT P5, RZ, R154, 0x4, RZ, 0xc0, !PT ;  /* 0x000000049aff7812 */ /* 0x000fe200078ac0ff */
[----:B------:R-:W-:Y:S02]  /*5990*/  BSSY B0, `(.L_x_152) ;  /* 0x0000008000007945 */ /* 0x000fe40003800000 */
[----:B01--4-:R-:W-:-:S04]  /*59a0*/  FMUL R10, R3, R2 ;  /* 0x00000002030a7220 */ /* 0x013fc80000400000 */
[----:B------:R-:W-:-:S05]  /*59b0*/  FFMA R10, R27, R0, R10 ;  /* 0x000000001b0a7223 */ /* 0x000fca000000000a */
[----:B------:R-:W-:-:S05]  /*59c0*/  F2FP.BF16.F32.PACK_AB R10, RZ, R10 ;  /* 0x0000000aff0a723e */ /* 0x000fca00000010ff */
[----:B------:R0:W-:Y:S01]  /*59d0*/  @P4 STG.E.U16 desc[UR12][R6.64+0x2], R10 ;  /* 0x0000020a06004986 */ /* 0x0001e2000c10150c */
[----:B------:R-:W-:-:S13]  /*59e0*/  ISETP.GT.AND P4, PT, R4, 0x40, P5 ;  /* 0x000000400400780c */ /* 0x000fda0002f84270 */
[----:B0-----:R-:W-:Y:S05]  /*59f0*/  @!P4 BRA `(.L_x_153) ;  /* 0x000000000004c947 */ /* 0x001fea0003800000 */
[----:B------:R0:W5:Y:S02]  /*5a00*/  LDG.E.LTC128B.U16 R164, desc[UR12][R12.64+0x10] ;  /* 0x0000100c0ca47981 */ /* 0x000164000c1e1520 */
.L_x_153:
[----:B------:R-:W-:Y:S05]  /*5a10*/  BSYNC B0 ;  /* 0x0000000000007941 */ /* 0x000fea0003800000 */
.L_x_152:
[----:B-----5:R-:W-:Y:S01]  /*5a20*/  IMAD.U32 R3, R164, 0x10000, RZ ;  /* 0x00010000a4037824 */ /* 0x020fe200078e00ff */
[----:B------:R-:W-:Y:S01]  /*5a30*/  LOP3.LUT P5, RZ, R154, 0x8, RZ, 0xc0, !PT ;  /* 0x000000089aff7812 */ /* 0x000fe200078ac0ff */
[----:B------:R-:W-:Y:S01]  /*5a40*/  IMAD.MOV.U32 R6, RZ, RZ, R20 ;  /* 0x000000ffff067224 */ /* 0x000fe200078e0014 */
[----:B------:R-:W-:Y:S01]  /*5a50*/  BSSY B0, `(.L_x_154) ;  /* 0x0000009000007945 */ /* 0x000fe20003800000 */
[----:B------:R-:W-:Y:S01]  /*5a60*/  FMUL R3, R3, R2 ;  /* 0x0000000203037220 */ /* 0x000fe20000400000 */
[----:B------:R-:W-:-:S03]  /*5a70*/  IMAD.MOV.U32 R7, RZ, RZ, R21 ;  /* 0x000000ffff077224 */ /* 0x000fc600078e0015 */
[----:B------:R-:W-:-:S05]  /*5a80*/  FFMA R3, R28, R0, R3 ;  /* 0x000000001c037223 */ /* 0x000fca0000000003 */
[----:B------:R-:W-:-:S05]  /*5a90*/  F2FP.BF16.F32.PACK_AB R3, RZ, R3 ;  /* 0x00000003ff03723e */ /* 0x000fca00000010ff */
[----:B------:R1:W-:Y:S01]  /*5aa0*/  @P4 STG.E.U16 desc[UR12][R6.64+0x10], R3 ;  /* 0x0000100306004986 */ /* 0x0003e2000c10150c */
[----:B------:R-:W-:-:S13]  /*5ab0*/  ISETP.GT.AND P4, PT, R4, 0x40, P5 ;  /* 0x000000400400780c */ /* 0x000fda0002f84270 */
[----:B-1----:R-:W-:Y:S05]  /*5ac0*/  @!P4 BRA `(.L_x_155) ;  /* 0x000000000004c947 */ /* 0x002fea0003800000 */
[----:B------:R1:W5:Y:S02]  /*5ad0*/  LDG.E.LTC128B.U16 R164, desc[UR12][R12.64+0x12] ;  /* 0x0000120c0ca47981 */ /* 0x000364000c1e1520 */
.L_x_155:
[----:B------:R-:W-:Y:S05]  /*5ae0*/  BSYNC B0 ;  /* 0x0000000000007941 */ /* 0x000fea0003800000 */
.L_x_154:
[----:B-----5:R-:W-:Y:S01]  /*5af0*/  IMAD.U32 R3, R164, 0x10000, RZ ;  /* 0x00010000a4037824 */ /* 0x020fe200078e00ff */
[----:B------:R-:W-:Y:S03]  /*5b00*/  BSSY B0, `(.L_x_156) ;  /* 0x0000009000007945 */ /* 0x000fe60003800000 */
[----:B------:R-:W-:-:S04]  /*5b10*/  FMUL R10, R3, R2 ;  /* 0x00000002030a7220 */ /* 0x000fc80000400000 */
[----:B------:R-:W-:-:S05]  /*5b20*/  FFMA R10, R29, R0, R10 ;  /* 0x000000001d0a7223 */ /* 0x000fca000000000a */
[----:B------:R-:W-:-:S05]  /*5b30*/  F2FP.BF16.F32.PACK_AB R10, RZ, R10 ;  /* 0x0000000aff0a723e */ /* 0x000fca00000010ff */
[----:B------:R4:W-:Y:S01]  /*5b40*/  @P4 STG.E.U16 desc[UR12][R6.64+0x12], R10 ;  /* 0x0000120a06004986 */ /* 0x0009e2000c10150c */
[----:B------:R-:W-:-:S04]  /*5b50*/  LOP3.LUT P4, RZ, R154, 0x4, RZ, 0xc0, !PT ;  /* 0x000000049aff7812 */ /* 0x000fc8000788c0ff */
[----:B------:R-:W-:-:S13]  /*5b60*/  ISETP.GT.AND P4, PT, R4, 0x48, P4 ;  /* 0x000000480400780c */ /* 0x000fda0002784270 */
[----:B----4-:R-:W-:Y:S05]  /*5b70*/  @!P4 BRA `(.L_x_157) ;  /* 0x000000000004c947 */ /* 0x010fea0003800000 */
[----:B------:R4:W5:Y:S02]  /*5b80*/  LDG.E.LTC128B.U16 R164, desc[UR12][R14.64+0x10] ;  /* 0x0000100c0ea47981 */ /* 0x000964000c1e1520 */
.L_x_157:
[----:B------:R-:W-:Y:S05]  /*5b90*/  BSYNC B0 ;  /* 0x0000000000007941 */ /* 0x000fea0003800000 */
.L_x_156:
        /* <DEDUP_REMOVED lines=9> */
.L_x_159:
[----:B------:R-:W-:Y:S05]  /*5c30*/  BSYNC B0 ;  /* 0x0000000000007941 */ /* 0x000fea0003800000 */
.L_x_158:
[----:B-----5:R-:W-:Y:S01]  /*5c40*/  IMAD.U32 R3, R164, 0x10000, RZ ;  /* 0x00010000a4037824 */ /* 0x020fe200078e00ff */
[----:B------:R-:W-:Y:S01]  /*5c50*/  LOP3.LUT P5, RZ, R154, 0x10, RZ, 0xc0, !PT ;  /* 0x000000109aff7812 */ /* 0x000fe200078ac0ff */
[----:B------:R-:W-:Y:S02]  /*5c60*/  BSSY B0, `(.L_x_160) ;  /* 0x0000008000007945 */ /* 0x000fe40003800000 */
[----:B------:R-:W-:-:S04]  /*5c70*/  FMUL R8, R3, R2 ;  /* 0x0000000203087220 */ /* 0x000fc80000400000 */
[----:B------:R-:W-:-:S05]  /*5c80*/  FFMA R8, R31, R0, R8 ;  /* 0x000000001f087223 */ /* 0x000fca0000000008 */
[----:B------:R-:W-:-:S05]  /*5c90*/  F2FP.BF16.F32.PACK_AB R8, RZ, R8 ;  /* 0x00000008ff08723e */ /* 0x000fca00000010ff */
[----:B------:R0:W-:Y:S01]  /*5ca0*/  @P4 STG.E.U16 desc[UR12][R22.64+0x12], R8 ;  /* 0x0000120816004986 */ /* 0x0001e2000c10150c */
[----:B------:R-:W-:-:S13]  /*5cb0*/  ISETP.GT.AND P4, PT, R4, 0x40, P5 ;  /* 0x000000400400780c */ /* 0x000fda0002f84270 */
[----:B0-----:R-:W-:Y:S05]  /*5cc0*/  @!P4 BRA `(.L_x_161) ;  /* 0x000000000004c947 */ /* 0x001fea0003800000 */
[----:B------:R0:W5:Y:S02]  /*5cd0*/  LDG.E.LTC128B.U16 R164, desc[UR12][R12.64+0x20] ;  /* 0x0000200c0ca47981 */ /* 0x000164000c1e1520 */
.L_x_161:
[----:B------:R-:W-:Y:S05]  /*5ce0*/  BSYNC B0 ;  /* 0x0000000000007941 */ /* 0x000fea0003800000 */
.L_x_160:
        /* <DEDUP_REMOVED lines=10> */
.L_x_163:
[----:B------:R-:W-:Y:S05]  /*5d90*/  BSYNC B0 ;  /* 0x0000000000007941 */ /* 0x000fea0003800000 */
.L_x_162:
        /* <DEDUP_REMOVED lines=8> */
[----:B0-----:R-:W-:Y:S05]  /*5e20*/  @!P4 BRA `(.L_x_165) ;  /* 0x000000000004c947 */ /* 0x001fea0003800000 */
[----:B------:R0:W5:Y:S02]  /*5e30*/  LDG.E.LTC128B.U16 R164, desc[UR12][R14.64+0x20] ;  /* 0x0000200c0ea47981 */ /* 0x000164000c1e1520 */
.L_x_165:
[----:B------:R-:W-:Y:S05]  /*5e40*/  BSYNC B0 ;  /* 0x0000000000007941 */ /* 0x000fea0003800000 */
.L_x_164:
        /* <DEDUP_REMOVED lines=9> */
[----:B0-----:R-:W-:Y:S05]  /*5ee0*/  @!P4 BRA `(.L_x_167) ;  /* 0x000000000004c947 */ /* 0x001fea0003800000 */
[----:B------:R0:W5:Y:S02]  /*5ef0*/  LDG.E.LTC128B.U16 R164, desc[UR12][R14.64+0x22] ;  /* 0x0000220c0ea47981 */ /* 0x000164000c1e1520 */
.L_x_167:
[----:B------:R-:W-:Y:S05]  /*5f00*/  BSYNC B0 ;  /* 0x0000000000007941 */ /* 0x000fea0003800000 */
.L_x_166:
[----:B-----5:R-:W-:Y:S01]  /*5f10*/  IMAD.U32 R3, R164, 0x10000, RZ ;  /* 0x00010000a4037824 */ /* 0x020fe200078e00ff */
[----:B------:R-:W-:Y:S01]  /*5f20*/  LOP3.LUT P5, RZ, R154, 0x4000000, RZ, 0xc0, !PT ;  /* 0x040000009aff7812 */ /* 0x000fe200078ac0ff */
[----:B------:R-:W-:Y:S01]  /*5f30*/  @P4 IMAD.MOV.U32 R9, RZ, RZ, R23 ;  /* 0x000000ffff094224 */ /* 0x000fe200078e0017 */
[----:B------:R-:W-:Y:S01]  /*5f40*/  BSSY B0, `(.L_x_168) ;  /* 0x000000a000007945 */ /* 0x000fe20003800000 */
        /* <DEDUP_REMOVED lines=9> */
.L_x_169:
[----:B------:R-:W-:Y:S05]  /*5fe0*/  BSYNC B0 ;  /* 0x0000000000007941 */ /* 0x000fea0003800000 */
.L_x_168:
        /* <DEDUP_REMOVED lines=10> */
.L_x_171:
[----:B------:R-:W-:Y:S05]  /*6090*/  BSYNC B0 ;  /* 0x0000000000007941 */ /* 0x000fea0003800000 */
.L_x_170:
        /* <DEDUP_REMOVED lines=10> */
.L_x_173:
[----:B------:R-:W-:Y:S05]  /*6140*/  BSYNC B0 ;  /* 0x0000000000007941 */ /* 0x000fea0003800000 */
.L_x_172:
        /* <DEDUP_REMOVED lines=11> */
.L_x_175:
[----:B------:R-:W-:Y:S05]  /*6200*/  BSYNC B0 ;  /* 0x0000000000007941 */ /* 0x000fea0003800000 */
.L_x_174:
        /* <DEDUP_REMOVED lines=13> */
.L_x_177:
[----:B------:R-:W-:Y:S05]  /*62e0*/  BSYNC B0 ;  /* 0x0000000000007941 */ /* 0x000fea0003800000 */
.L_x_176:
        /* <DEDUP_REMOVED lines=10> */
.L_x_179:
[----:B------:R-:W-:Y:S05]  /*6390*/  BSYNC B0 ;  /* 0x0000000000007941 */ /* 0x000fea0003800000 */
.L_x_178:
        /* <DEDUP_REMOVED lines=10> */
.L_x_181:
[----:B------:R-:W-:Y:S05]  /*6440*/  BSYNC B0 ;  /* 0x0000000000007941 */ /* 0x000fea0003800000 */
.L_x_180:
        /* <DEDUP_REMOVED lines=11> */
.L_x_183:
[----:B------:R-:W-:Y:S05]  /*6500*/  BSYNC B0 ;  /* 0x0000000000007941 */ /* 0x000fea0003800000 */
.L_x_182:
        /* <DEDUP_REMOVED lines=13> */
.L_x_185:
[----:B------:R-:W-:Y:S05]  /*65e0*/  BSYNC B0 ;  /* 0x0000000000007941 */ /* 0x000fea0003800000 */
.L_x_184:
        /* <DEDUP_REMOVED lines=10> */
.L_x_187:
[----:B------:R-:W-:Y:S05]  /*6690*/  BSYNC B0 ;  /* 0x0000000000007941 */ /* 0x000fea0003800000 */
.L_x_186:
        /* <DEDUP_REMOVED lines=10> */
.L_x_189:
[----:B------:R-:W-:Y:S05]  /*6740*/  BSYNC B0 ;  /* 0x0000000000007941 */ /* 0x000fea0003800000 */
.L_x_188:
        /* <DEDUP_REMOVED lines=11> */
.L_x_191:
[----:B------:R-:W-:Y:S05]  /*6800*/  BSYNC B0 ;  /* 0x0000000000007941 */ /* 0x000fea0003800000 */
.L_x_190:
        /* <DEDUP_REMOVED lines=13> */
.L_x_193:
[----:B------:R-:W-:Y:S05]  /*68e0*/  BSYNC B0 ;  /* 0x0000000000007941 */ /* 0x000fea0003800000 */
.L_x_192:
        /* <DEDUP_REMOVED lines=10> */
.L_x_195:
[----:B------:R-:W-:Y:S05]  /*6990*/  BSYNC B0 ;  /* 0x0000000000007941 */ /* 0x000fea0003800000 */
.L_x_194:
        /* <DEDUP_REMOVED lines=10> */
.L_x_197:
[----:B------:R-:W-:Y:S05]  /*6a40*/  BSYNC B0 ;  /* 0x0000000000007941 */ /* 0x000fea0003800000 */
.L_x_196:
        /* <DEDUP_REMOVED lines=11> */
.L_x_199:
[----:B------:R-:W-:Y:S05]  /*6b00*/  BSYNC B0 ;  /* 0x0000000000007941 */ /* 0x000fea0003800000 */
.L_x_198:
        /* <DEDUP_REMOVED lines=13> */
.L_x_201:
[----:B------:R-:W-:Y:S05]  /*6be0*/  BSYNC B0 ;  /* 0x0000000000007941 */ /* 0x000fea0003800000 */
.L_x_200:
        /* <DEDUP_REMOVED lines=10> */
.L_x_203:
[----:B------:R-:W-:Y:S05]  /*6c90*/  BSYNC B0 ;  /* 0x0000000000007941 */ /* 0x000fea0003800000 */
.L_x_202:
        /* <DEDUP_REMOVED lines=10> */
.L_x_205:
[----:B------:R-:W-:Y:S05]  /*6d40*/  BSYNC B0 ;  /* 0x0000000000007941 */ /* 0x000fea0003800000 */
.L_x_204:
        /* <DEDUP_REMOVED lines=11> */
.L_x_207:
[----:B------:R-:W-:Y:S05]  /*6e00*/  BSYNC B0 ;  /* 0x0000000000007941 */ /* 0x000fea0003800000 */
.L_x_206:
        /* <DEDUP_REMOVED lines=13> */
.L_x_209:
[----:B------:R-:W-:Y:S05]  /*6ee0*/  BSYNC B0 ;  /* 0x0000000000007941 */ /* 0x000fea0003800000 */
.L_x_208:
        /* <DEDUP_REMOVED lines=10> */
.L_x_211:
[----:B------:R-:W-:Y:S05]  /*6f90*/  BSYNC B0 ;  /* 0x0000000000007941 */ /* 0x000fea0003800000 */
.L_x_210:
        /* <DEDUP_REMOVED lines=10> */
.L_x_213:
[----:B------:R-:W-:Y:S05]  /*7040*/  BSYNC B0 ;  /* 0x0000000000007941 */ /* 0x000fea0003800000 */
.L_x_212:
        /* <DEDUP_REMOVED lines=11> */
.L_x_215:
[----:B------:R-:W-:Y:S05]  /*7100*/  BSYNC B0 ;  /* 0x0000000000007941 */ /* 0x000fea0003800000 */
.L_x_214:
        /* <DEDUP_REMOVED lines=13> */
.L_x_217:
[----:B------:R-:W-:Y:S05]  /*71e0*/  BSYNC B0 ;  /* 0x0000000000007941 */ /* 0x000fea0003800000 */
.L_x_216:
        /* <DEDUP_REMOVED lines=10> */
.L_x_219:
[----:B------:R-:W-:Y:S05]  /*7290*/  BSYNC B0 ;  /* 0x0000000000007941 */ /* 0x000fea0003800000 */
.L_x_218:
        /* <DEDUP_REMOVED lines=10> */
.L_x_221:
[----:B------:R-:W-:Y:S05]  /*7340*/  BSYNC B0 ;  /* 0x0000000000007941 */ /* 0x000fea0003800000 */
.L_x_220:
        /* <DEDUP_REMOVED lines=11> */
.L_x_223:
[----:B------:R-:W-:Y:S05]  /*7400*/  BSYNC B0 ;  /* 0x0000000000007941 */ /* 0x000fea0003800000 */
.L_x_222:
        /* <DEDUP_REMOVED lines=13> */
.L_x_225:
[----:B------:R-:W-:Y:S05]  /*74e0*/  BSYNC B0 ;  /* 0x0000000000007941 */ /* 0x000fea0003800000 */
.L_x_224:
        /* <DEDUP_REMOVED lines=10> */
.L_x_227:
[----:B------:R-:W-:Y:S05]  /*7590*/  BSYNC B0 ;  /* 0x0000000000007941 */ /* 0x000fea0003800000 */
.L_x_226:
        /* <DEDUP_REMOVED lines=10> */
.L_x_229:
[----:B------:R-:W-:Y:S05]  /*7640*/  BSYNC B0 ;  /* 0x0000000000007941 */ /* 0x000fea0003800000 */
.L_x_228:
        /* <DEDUP_REMOVED lines=11> */
.L_x_231:
[----:B------:R-:W-:Y:S05]  /*7700*/  BSYNC B0 ;  /* 0x0000000000007941 */ /* 0x000fea0003800000 */
.L_x_230:
        /* <DEDUP_REMOVED lines=13> */
.L_x_233:
[----:B------:R-:W-:Y:S05]  /*77e0*/  BSYNC B0 ;  /* 0x0000000000007941 */ /* 0x000fea0003800000 */
.L_x_232:
        /* <DEDUP_REMOVED lines=10> */
.L_x_235:
[----:B------:R-:W-:Y:S05]  /*7890*/  BSYNC B0 ;  /* 0x0000000000007941 */ /* 0x000fea0003800000 */
.L_x_234:
        /* <DEDUP_REMOVED lines=10> */
.L_x_237:
[----:B------:R-:W-:Y:S05]  /*7940*/  BSYNC B0 ;  /* 0x0000000000007941 */ /* 0x000fea0003800000 */
.L_x_236:
        /* <DEDUP_REMOVED lines=11> */
.L_x_239:
[----:B------:R-:W-:Y:S05]  /*7a00*/  BSYNC B0 ;  /* 0x0000000000007941 */ /* 0x000fea0003800000 */
.L_x_238:
        /* <DEDUP_REMOVED lines=13> */
.L_x_241:
[----:B------:R-:W-:Y:S05]  /*7ae0*/  BSYNC B0 ;  /* 0x0000000000007941 */ /* 0x000fea0003800000 */
.L_x_240:
        /* <DEDUP_REMOVED lines=10> */
.L_x_243:
[----:B------:R-:W-:Y:S05]  /*7b90*/  BSYNC B0 ;  /* 0x0000000000007941 */ /* 0x000fea0003800000 */
.L_x_242:
        /* <DEDUP_REMOVED lines=10> */
.L_x_245:
[----:B------:R-:W-:Y:S05]  /*7c40*/  BSYNC B0 ;  /* 0x0000000000007941 */ /* 0x000fea0003800000 */
.L_x_244:
        /* <DEDUP_REMOVED lines=11> */
.L_x_247:
[----:B------:R-:W-:Y:S05]  /*7d00*/  BSYNC B0 ;  /* 0x0000000000007941 */ /* 0x000fea0003800000 */
.L_x_246:
        /* <DEDUP_REMOVED lines=13> */
.L_x_249:
[----:B------:R-:W-:Y:S05]  /*7de0*/  BSYNC B0 ;  /* 0x0000000000007941 */ /* 0x000fea0003800000 */
.L_x_248:
        /* <DEDUP_REMOVED lines=9> */
.L_x_251:
[----:B------:R-:W-:Y:S05]  /*7e80*/  BSYNC B0 ;  /* 0x0000000000007941 */ /* 0x000fea0003800000 */
.L_x_250:
[----:B-----5:R-:W-:Y:S01]  /*7e90*/  IMAD.U32 R3, R164, 0x10000, RZ ;  /* 0x00010000a4037824 */ /* 0x020fe200078e00ff */
[----:B------:R-:W-:Y:S01]  /*7ea0*/  ISETP.GT.AND P5, PT, R4, 0x48, P5 ;  /* 0x000000480400780c */ /* 0x000fe20002fa4270 */
[----:B------:R-:W-:Y:S02]  /*7eb0*/  BSSY B0, `(.L_x_252) ;  /* 0x0000007000007945 */ /* 0x000fe40003800000 */
[----:B------:R-:W-:-:S04]  /*7ec0*/  FMUL R8, R3, R2 ;  /* 0x0000000203087220 */ /* 0x000fc80000400000 */
[----:B------:R-:W-:-:S05]  /*7ed0*/  FFMA R8, R77, R0, R8 ;  /* 0x000000004d087223 */ /* 0x000fca0000000008 */
[----:B------:R-:W-:-:S05]  /*7ee0*/  F2FP.BF16.F32.PACK_AB R8, RZ, R8 ;  /* 0x00000008ff08723e */ /* 0x000fca00000010ff */
[----:B------:R0:W-:Y:S01]  /*7ef0*/  @P4 STG.E.U16 desc[UR12][R6.64+0xd2], R8 ;  /* 0x0000d20806004986 */ /* 0x0001e2000c10150c */
[----:B------:R-:W-:Y:S05]  /*7f00*/  @!P5 BRA `(.L_x_253) ;  /* 0x000000000004d947 */ /* 0x000fea0003800000 */
[----:B------:R0:W5:Y:S02]  /*7f10*/  LDG.E.LTC128B.U16 R164, desc[UR12][R14.64+0xd0] ;  /* 0x0000d00c0ea47981 */ /* 0x000164000c1e1520 */
.L_x_253:
[----:B------:R-:W-:Y:S05]  /*7f20*/  BSYNC B0 ;  /* 0x0000000000007941 */ /* 0x000fea0003800000 */
.L_x_252:
[----:B-----5:R-:W-:Y:S01]  /*7f30*/  IMAD.U32 R3, R164, 0x10000, RZ ;  /* 0x00010000a4037824 */ /* 0x020fe200078e00ff */
[----:B------:R-:W-:Y:S01]  /*7f40*/  ISETP.GT.AND P4, PT, R4, 0x48, P6 ;  /* 0x000000480400780c */ /* 0x000fe20003784270 */
[----:B0-----:R-:W-:Y:S01]  /*7f50*/  @P5 IMAD.MOV.U32 R8, RZ, RZ, R22 ;  /* 0x000000ffff085224 */ /* 0x001fe200078e0016 */
[----:B------:R-:W-:Y:S01]  /*7f60*/  BSSY B0, `(.L_x_254) ;  /* 0x0000008000007945 */ /* 0x000fe20003800000 */
[----:B------:R-:W-:Y:S01]  /*7f70*/  FMUL R3, R3, R2 ;  /* 0x0000000203037220 */ /* 0x000fe20000400000 */
[----:B------:R-:W-:-:S03]  /*7f80*/  @P5 IMAD.MOV.U32 R9, RZ, RZ, R23 ;  /* 0x000000ffff095224 */ /* 0x000fc600078e0017 */
[----:B------:R-:W-:-:S05]  /*7f90*/  FFMA R3, R78, R0, R3 ;  /* 0x000000004e037223 */ /* 0x000fca0000000003 */
[----:B------:R-:W-:-:S05]  /*7fa0*/  F2FP.BF16.F32.PACK_AB R3, RZ, R3 ;  /* 0x00000003ff03723e */ /* 0x000fca00000010ff */
[----:B------:R0:W-:Y:S01]  /*7fb0*/  @P5 STG.E.U16 desc[UR12][R8.64+0xd0], R3 ;  /* 0x0000d00308005986 */ /* 0x0001e2000c10150c */
[----:B------:R-:W-:Y:S05]  /*7fc0*/  @!P4 BRA `(.L_x_255) ;  /* 0x000000000004c947 */ /* 0x000fea0003800000 */
[----:B------:R0:W5:Y:S02]  /*7fd0*/  LDG.E.LTC128B.U16 R164, desc[UR12][R14.64+0xd2] ;  /* 0x0000d20c0ea47981 */ /* 0x000164000c1e1520 */
.L_x_255:
[----:B------:R-:W-:Y:S05]  /*7fe0*/  BSYNC B0 ;  /* 0x0000000000007941 */ /* 0x000fea0003800000 */
.L_x_254:
[----:B0----5:R-:W-:Y:S01]  /*7ff0*/  IMAD.U32 R3, R164, 0x10000, RZ ;  /* 0x00010000a4037824 */ /* 0x021fe200078e00ff */
[----:B------:R-:W-:Y:S01]  /*8000*/  ISETP.GT.AND P5, PT, R4, 0x40, P3 ;  /* 0x000000400400780c */ /* 0x000fe20001fa4270 */
        /* <DEDUP_REMOVED lines=8> */
[----:B------:R-:W-:Y:S05]  /*8090*/  @!P5 BRA `(.L_x_257) ;  /* 0x000000000004d947 */ /* 0x000fea0003800000 */
[----:B------:R0:W5:Y:S02]  /*80a0*/  LDG.E.LTC128B.U16 R164, desc[UR12][R12.64+0xe0] ;  /* 0x0000e00c0ca47981 */ /* 0x000164000c1e1520 */
.L_x_257:
[----:B------:R-:W-:Y:S05]  /*80b0*/  BSYNC B0 ;  /* 0x0000000000007941 */ /* 0x000fea0003800000 */
.L_x_256:
[----:B0----5:R-:W-:Y:S01]  /*80c0*/  IMAD.U32 R3, R164, 0x10000, RZ ;  /* 0x00010000a4037824 */ /* 0x021fe200078e00ff */
        /* <DEDUP_REMOVED lines=8> */
.L_x_259:
[----:B------:R-:W-:Y:S05]  /*8150*/  BSYNC B0 ;  /* 0x0000000000007941 */ /* 0x000fea0003800000 */
.L_x_258:
        /* <DEDUP_REMOVED lines=9> */
.L_x_261:
[----:B------:R-:W-:Y:S05]  /*81f0*/  BSYNC B0 ;  /* 0x0000000000007941 */ /* 0x000fea0003800000 */
.L_x_260:
        /* <DEDUP_REMOVED lines=11> */
.L_x_263:
[----:B------:R-:W-:Y:S05]  /*82b0*/  BSYNC B0 ;  /* 0x0000000000007941 */ /* 0x000fea0003800000 */
.L_x_262:
        /* <DEDUP_REMOVED lines=12> */
.L_x_265:
[----:B------:R-:W-:Y:S05]  /*8380*/  BSYNC B0 ;  /* 0x0000000000007941 */ /* 0x000fea0003800000 */
.L_x_264:
        /* <DEDUP_REMOVED lines=9> */
.L_x_267:
[----:B------:R-:W-:Y:S05]  /*8420*/  BSYNC B0 ;  /* 0x0000000000007941 */ /* 0x000fea0003800000 */
.L_x_266:
        /* <DEDUP_REMOVED lines=9> */
.L_x_269:
[----:B------:R-:W-:Y:S05]  /*84c0*/  BSYNC B0 ;  /* 0x0000000000007941 */ /* 0x000fea0003800000 */
.L_x_268:
[----:B-----5:R-:W-:Y:S01]  /*84d0*/  IMAD.U32 R3, R164, 0x10000, RZ ;  /* 0x00010000a4037824 */ /* 0x020fe200078e00ff */
[----:B------:R-:W-:Y:S01]  /*84e0*/  ISETP.GT.AND P0, PT, R4, 0x48, P0 ;  /* 0x000000480400780c */ /* 0x000fe20000704270 */
[----:B------:R-:W-:Y:S01]  /*84f0*/  @P1 IMAD.MOV.U32 R4, RZ, RZ, R22 ;  /* 0x000000ffff041224 */ /* 0x000fe200078e0016 */
        /* <DEDUP_REMOVED lines=8> */
.L_x_271:
[----:B------:R-:W-:Y:S05]  /*8580*/  BSYNC B0 ;  /* 0x0000000000007941 */ /* 0x000fea0003800000 */
.L_x_270:
[----:B0----5:R-:W-:-:S04]  /*8590*/  IMAD.U32 R3, R164, 0x10000, RZ ;  /* 0x00010000a4037824 */ /* 0x021fc800078e00ff */
[----:B------:R-:W-:-:S04]  /*85a0*/  FMUL R2, R3, R2 ;  /* 0x0000000203027220 */ /* 0x000fc80000400000 */
[----:B------:R-:W-:Y:S01]  /*85b0*/  FFMA R2, R87, R0, R2 ;  /* 0x0000000057027223 */ /* 0x000fe20000000002 */
[----:B------:R-:W-:Y:S06]  /*85c0*/  @!P0 EXIT ;  /* 0x000000000000894d */ /* 0x000fec0003800000 */
[----:B------:R-:W-:-:S05]  /*85d0*/  F2FP.BF16.F32.PACK_AB R2, RZ, R2 ;  /* 0x00000002ff02723e */ /* 0x000fca00000010ff */
[----:B------:R-:W-:Y:S01]  /*85e0*/  STG.E.U16 desc[UR12][R22.64+0xf2], R2 ;  /* 0x0000f20216007986 */ /* 0x000fe2000c10150c */
[----:B------:R-:W-:Y:S05]  /*85f0*/  EXIT ;  /* 0x000000000000794d */ /* 0x000fea0003800000 */
.L_x_21:
[----:B------:R-:W-:Y:S01]  /*8600*/  ULDC.64 UR4, c[0x0][0x650] ;  /* 0x0001940000047ab9 */ /* 0x000fe20000000a00 */
[-C--:B------:R-:W-:Y:S01]  /*8610*/  FMUL R88, R88, R0.reuse ;  /* 0x0000000058587220 */ /* 0x080fe20000400000 */
[----:B------:R-:W-:Y:S01]  /*8620*/  ISETP.GT.AND P4, PT, R3, 0x1, PT ;  /* 0x000000010300780c */ /* 0x000fe20003f84270 */
[----:B------:R-:W-:Y:S01]  /*8630*/  IMAD.SHL.U32 R9, R12, 0x10, RZ ;  /* 0x000000100c097824 */ /* 0x000fe200078e00ff */
[----:B------:R-:W-:Y:S01]  /*8640*/  LEA R14, P1, R10, UR4, 0x1 ;  /* 0x000000040a0e7c11 */ /* 0x000fe2000f8208ff */
[-C--:B------:R-:W-:Y:S01]  /*8650*/  FMUL R89, R89, R0.reuse ;  /* 0x0000000059597220 */ /* 0x080fe20000400000 */
[----:B------:R-:W-:Y:S01]  /*8660*/  ISETP.GT.AND P2, PT, R4, RZ, P4 ;  /* 0x000000ff0400720c */ /* 0x000fe20002744270 */
[----:B------:R-:W-:Y:S01]  /*8670*/  FMUL R90, R90, R0 ;  /* 0x000000005a5a7220 */ /* 0x000fe20000400000 */
[----:B------:R-:W-:Y:S01]  /*8680*/  F2FP.BF16.F32.PACK_AB R88, RZ, R88 ;  /* 0x00000058ff58723e */ /* 0x000fe200000010ff */
[-C--:B------:R-:W-:Y:S01]  /*8690*/  FMUL R91, R91, R0.reuse ;  /* 0x000000005b5b7220 */ /* 0x080fe20000400000 */
[----:B------:R-:W-:Y:S01]  /*86a0*/  LEA.HI.X R15, R10, UR5, R163, 0x1, P1 ;  /* 0x000000050a0f7c11 */ /* 0x000fe200088f0ca3 */
[-C--:B------:R-:W-:Y:S01]  /*86b0*/  FMUL R92, R92, R0.reuse ;  /* 0x000000005c5c7220 */ /* 0x080fe20000400000 */
[----:B------:R-:W-:Y:S01]  /*86c0*/  SHF.L.U64.HI R5, R12, 0x4, R13 ;  /* 0x000000040c057819 */ /* 0x000fe2000001020d */
[----:B------:R-:W-:Y:S01]  /*86d0*/  FMUL R93, R93, R0 ;  /* 0x000000005d5d7220 */ /* 0x000fe20000400000 */
[----:B------:R-:W-:Y:S01]  /*86e0*/  ISETP.GT.AND P1, PT, R4, 0x8, P5 ;  /* 0x000000080400780c */ /* 0x000fe20002f24270 */
[----:B------:R-:W-:Y:S01]  /*86f0*/  @P0 STG.E.U16 desc[UR12][R14.64], R88 ;  /* 0x000000580e000986 */ /* 0x000fe2000c10150c */
[----:B------:R-:W-:Y:S01]  /*8700*/  IADD3 R16, P0, R9, R14, RZ ;  /* 0x0000000e09107210 */ /* 0x000fe20007f1e0ff */
[----:B------:R-:W-:Y:S01]  /*8710*/  IMAD.SHL.U32 R19, R12, 0x80, RZ ;  /* 0x000000800c137824 */ /* 0x000fe200078e00ff */
[----:B------:R-:W-:Y:S01]  /*8720*/  F2FP.BF16.F32.PACK_AB R89, RZ, R89 ;  /* 0x00000059ff59723e */ /* 0x000fe200000010ff */
[----:B------:R-:W-:Y:S01]  /*8730*/  @P2 IMAD.MOV.U32 R6, RZ, RZ, R14 ;  /* 0x000000ffff062224 */ /* 0x000fe200078e000e */
[----:B------:R-:W-:Y:S01]  /*8740*/  ISETP.GT.AND P3, PT, R3, 0x8, PT ;  /* 0x000000080300780c */ /* 0x000fe20003f64270 */
[--C-:B------:R-:W-:Y:S01]  /*8750*/  IMAD.X R17, R5, 0x1, R15.reuse, P0 ;  /* 0x0000000105117824 */ /* 0x100fe200000e060f */
[----:B------:R-:W-:Y:S01]  /*8760*/  ISETP.GT.AND P0, PT, R4, 0x8, P4 ;  /* 0x000000080400780c */ /* 0x000fe20002704270 */
[----:B------:R-:W-:Y:S01]  /*8770*/  @P2 IMAD.MOV.U32 R7, RZ, RZ, R15 ;  /* 0x000000ffff072224 */ /* 0x000fe200078e000f */
[----:B------:R-:W-:Y:S01]  /*8780*/  F2FP.BF16.F32.PACK_AB R90, RZ, R90 ;  /* 0x0000005aff5a723e */ /* 0x000fe200000010ff */
[-C--:B------:R-:W-:Y:S01]  /*8790*/  FMUL R94, R94, R0.reuse ;  /* 0x000000005e5e7220 */ /* 0x080fe20000400000 */
[----:B------:R-:W-:Y:S01]  /*87a0*/  ISETP.GT.AND P4, PT, R3, 0x9, PT ;  /* 0x000000090300780c */ /* 0x000fe20003f84270 */
[-C--:B------:R-:W-:Y:S01]  /*87b0*/  FMUL R95, R95, R0.reuse ;  /* 0x000000005f5f7220 */ /* 0x080fe20000400000 */
[----:B------:R0:W-:Y:S01]  /*87c0*/  @P2 STG.E.U16 desc[UR12][R6.64+0x2], R89 ;  /* 0x0000025906002986 */ /* 0x0001e2000c10150c */
[----:B------:R-:W-:Y:S01]  /*87d0*/  ISETP.GT.AND P2, PT, R4, RZ, P3 ;  /* 0x000000ff0400720c */ /* 0x000fe20001f44270 */
[-C--:B------:R-:W-:Y:S01]  /*87e0*/  FMUL R96, R96, R0.reuse ;  /* 0x0000000060607220 */ /* 0x080fe20000400000 */
[----:B------:R-:W-:Y:S01]  /*87f0*/  F2FP.BF16.F32.PACK_AB R91, RZ, R91 ;  /* 0x0000005bff5b723e */ /* 0x000fe200000010ff */
[----:B------:R-:W-:Y:S01]  /*8800*/  @P1 STG.E.U16 desc[UR12][R16.64], R90 ;  /* 0x0000005a10001986 */ /* 0x000fe2000c10150c */
[----:B------:R-:W-:Y:S01]  /*8810*/  ISETP.GT.AND P1, PT, R4, RZ, P4 ;  /* 0x000000ff0400720c */ /* 0x000fe20002724270 */
[----:B------:R-:W-:Y:S01]  /*8820*/  FMUL R97, R97, R0 ;  /* 0x0000000061617220 */ /* 0x000fe20000400000 */
[----:B------:R-:W-:Y:S01]  /*8830*/  F2FP.BF16.F32.PACK_AB R92, RZ, R92 ;  /* 0x0000005cff5c723e */ /* 0x000fe200000010ff */
[-C--:B------:R-:W-:Y:S01]  /*8840*/  FMUL R98, R98, R0.reuse ;  /* 0x0000000062627220 */ /* 0x080fe20000400000 */
[----:B------:R-:W-:Y:S01]  /*8850*/  F2FP.BF16.F32.PACK_AB R93, RZ, R93 ;  /* 0x0000005dff5d723e */ /* 0x000fe200000010ff */
[----:B------:R-:W-:Y:S01]  /*8860*/  FMUL R99, R99, R0 ;  /* 0x0000000063637220 */ /* 0x000fe20000400000 */
[----:B------:R-:W-:Y:S01]  /*8870*/  SHF.L.U64.HI R13, R12, 0x7, R13 ;  /* 0x000000070c0d7819 */ /* 0x000fe2000001020d */
[----:B0-----:R-:W-:Y:S01]  /*8880*/  @P0 IMAD.MOV.U32 R6, RZ, RZ, R16 ;  /* 0x000000ffff060224 */ /* 0x001fe200078e0010 */
[----:B------:R-:W-:Y:S01]  /*8890*/  F2FP.BF16.F32.PACK_AB R94, RZ, R94 ;  /* 0x0000005eff5e723e */ /* 0x000fe200000010ff */
[----:B------:R-:W-:Y:S01]  /*88a0*/  @P0 IMAD.MOV.U32 R7, RZ, RZ, R17 ;  /* 0x000000ffff070224 */ /* 0x000fe200078e0011 */
[----:B------:R-:W-:Y:S01]  /*88b0*/  F2FP.BF16.F32.PACK_AB R95, RZ, R95 ;  /* 0x0000005fff5f723e */ /* 0x000fe200000010ff */
[----:B------:R-:W-:Y:S01]  /*88c0*/  FMUL R100, R100, R0 ;  /* 0x0000000064647220 */ /* 0x000fe20000400000 */
[----:B------:R-:W-:Y:S01]  /*88d0*/  F2FP.BF16.F32.PACK_AB R96, RZ, R96 ;  /* 0x00000060ff60723e */ /* 0x000fe200000010ff */
[-C--:B------:R-:W-:Y:S01]  /*88e0*/  FMUL R101, R101, R0.reuse ;  /* 0x0000000065657220 */ /* 0x080fe20000400000 */
[----:B------:R0:W-:Y:S01]  /*88f0*/  @P0 STG.E.U16 desc[UR12][R6.64+0x2], R91 ;  /* 0x0000025b06000986 */ /* 0x0001e2000c10150c */
[----:B------:R-:W-:Y:S01]  /*8900*/  ISETP.GT.AND P0, PT, R4, 0x8, P3 ;  /* 0x000000080400780c */ /* 0x000fe20001f04270 */
[-C--:B------:R-:W-:Y:S01]  /*8910*/  FMUL R102, R102, R0.reuse ;  /* 0x0000000066667220 */ /* 0x080fe20000400000 */
[----:B------:R-:W-:Y:S01]  /*8920*/  ISETP.GT.AND P3, PT, R3, 0x10, PT ;  /* 0x000000100300780c */ /* 0x000fe20003f64270 */
[-C--:B------:R-:W-:Y:S01]  /*8930*/  FMUL R103, R103, R0.reuse ;  /* 0x0000000067677220 */ /* 0x080fe20000400000 */
[----:B------:R-:W-:Y:S01]  /*8940*/  F2FP.BF16.F32.PACK_AB R97, RZ, R97 ;  /* 0x00000061ff61723e */ /* 0x000fe200000010ff */
[----:B------:R-:W-:Y:S01]  /*8950*/  FMUL R104, R104, R0 ;  /* 0x0000000068687220 */ /* 0x000fe20000400000 */
[----:B------:R-:W-:Y:S01]  /*8960*/  F2FP.BF16.F32.PACK_AB R98, RZ, R98 ;  /* 0x00000062ff62723e */ /* 0x000fe200000010ff */
[-C--:B------:R-:W-:Y:S01]  /*8970*/  FMUL R105, R105, R0.reuse ;  /* 0x0000000069697220 */ /* 0x080fe20000400000 */
[----:B------:R-:W-:Y:S01]  /*8980*/  F2FP.BF16.F32.PACK_AB R99, RZ, R99 ;  /* 0x00000063ff63723e */ /* 0x000fe200000010ff */
[----:B------:R-:W-:Y:S01]  /*8990*/  FMUL R106, R106, R0 ;  /* 0x000000006a6a7220 */ /* 0x000fe20000400000 */
[----:B------:R-:W-:Y:S01]  /*89a0*/  F2FP.BF16.F32.PACK_AB R100, RZ, R100 ;  /* 0x00000064ff64723e */ /* 0x000fe200000010ff */
[--C-:B0-----:R-:W-:Y:S01]  /*89b0*/  @P2 IMAD.MOV.U32 R6, RZ, RZ, R14.reuse ;  /* 0x000000ffff062224 */ /* 0x101fe200078e000e */
[----:B------:R-:W-:Y:S01]  /*89c0*/  F2FP.BF16.F32.PACK_AB R101, RZ, R101 ;  /* 0x00000065ff65723e */ /* 0x000fe200000010ff */
[--C-:B------:R-:W-:Y:S01]  /*89d0*/  @P2 IMAD.MOV.U32 R7, RZ, RZ, R15.reuse ;  /* 0x000000ffff072224 */ /* 0x100fe200078e000f */
[----:B------:R-:W-:Y:S01]  /*89e0*/  F2FP.BF16.F32.PACK_AB R102, RZ, R102 ;  /* 0x00000066ff66723e */ /* 0x000fe200000010ff */
[-C--:B------:R-:W-:Y:S01]  /*89f0*/  FMUL R107, R107, R0.reuse ;  /* 0x000000006b6b7220 */ /* 0x080fe20000400000 */
[----:B------:R-:W-:Y:S01]  /*8a00*/  F2FP.BF16.F32.PACK_AB R103, RZ, R103 ;  /* 0x00000067ff67723e */ /* 0x000fe200000010ff */
[----:B------:R-:W-:Y:S01]  /*8a10*/  FMUL R108, R108, R0 ;  /* 0x000000006c6c7220 */ /* 0x000fe20000400000 */
[----:B------:R0:W-:Y:S01]  /*8a20*/  @P2 STG.E.U16 desc[UR12][R6.64+0x10], R92 ;  /* 0x0000105c06002986 */ /* 0x0001e2000c10150c */
[----:B------:R-:W-:Y:S01]  /*8a30*/  F2FP.BF16.F32.PACK_AB R104, RZ, R104 ;  /* 0x00000068ff68723e */ /* 0x000fe200000010ff */
        /* <DEDUP_REMOVED lines=8> */
[----:B------:R-:W-:Y:S01]  /*8ac0*/  FMUL R113, R113, R0 ;  /* 0x0000000071717220 */ /* 0x000fe20000400000 */
[----:B------:R-:W-:Y:S01]  /*8ad0*/  F2FP.BF16.F32.PACK_AB R109, RZ, R109 ;  /* 0x0000006dff6d723e */ /* 0x000fe200000010ff */
[----:B0-----:R-:W-:Y:S01]  /*8ae0*/  @P1 IMAD.MOV.U32 R6, RZ, RZ, R14 ;  /* 0x000000ffff061224 */ /* 0x001fe200078e000e */
[----:B------:R-:W-:Y:S01]  /*8af0*/  F2FP.BF16.F32.PACK_AB R110, RZ, R110 ;  /* 0x0000006eff6e723e */ /* 0x000fe200000010ff */
[----:B------:R-:W-:Y:S01]  /*8b00*/  @P1 IMAD.MOV.U32 R7, RZ, RZ, R15 ;  /* 0x000000ffff071224 */ /* 0x000fe200078e000f */
[----:B------:R-:W-:Y:S01]  /*8b10*/  F2FP.BF16.F32.PACK_AB R111, RZ, R111 ;  /* 0x0000006fff6f723e */ /* 0x000fe200000010ff */
[----:B------:R-:W-:Y:S01]  /*8b20*/  FMUL R114, R114, R0 ;  /* 0x0000000072727220 */ /* 0x000fe20000400000 */
[----:B------:R-:W-:Y:S01]  /*8b30*/  F2FP.BF16.F32.PACK_AB R112, RZ, R112 ;  /* 0x00000070ff70723e */ /* 0x000fe200000010ff */
[----:B------:R-:W-:Y:S01]  /*8b40*/  FMUL R115, R115, R0 ;  /* 0x0000000073737220 */ /* 0x000fe20000400000 */
[----:B------:R0:W-:Y:S01]  /*8b50*/  @P1 STG.E.U16 desc[UR12][R6.64+0x12], R93 ;  /* 0x0000125d06001986 */ /* 0x0001e2000c10150c */
[----:B------:R-:W-:Y:S01]  /*8b60*/  IADD3 R10, P1, P2, R9, R14, R19 ;  /* 0x0000000e090a7210 */ /* 0x000fe20007a3e013 */
[-C--:B------:R-:W-:Y:S01]  /*8b70*/  FMUL R116, R116, R0.reuse ;  /* 0x0000000074747220 */ /* 0x080fe20000400000 */
[----:B------:R-:W-:Y:S01]  /*8b80*/  F2FP.BF16.F32.PACK_AB R113, RZ, R113 ;  /* 0x00000071ff71723e */ /* 0x000fe200000010ff */
[-C--:B------:R-:W-:Y:S01]  /*8b90*/  FMUL R117, R117, R0.reuse ;  /* 0x0000000075757220 */ /* 0x080fe20000400000 */
[----:B------:R-:W-:Y:S01]  /*8ba0*/  IADD3.X R11, R5, R15, R13, P1, P2 ;  /* 0x0000000f050b7210 */ /* 0x000fe20000fe440d */
[-C--:B------:R-:W-:Y:S01]  /*8bb0*/  FMUL R118, R118, R0.reuse ;  /* 0x0000000076767220 */ /* 0x080fe20000400000 */
[----:B------:R-:W-:Y:S01]  /*8bc0*/  ISETP.GT.AND P1, PT, R4, 0x8, P4 ;  /* 0x000000080400780c */ /* 0x000fe20002724270 */
[-C--:B------:R-:W-:Y:S01]  /*8bd0*/  FMUL R119, R119, R0.reuse ;  /* 0x0000000077777220 */ /* 0x080fe20000400000 */
[----:B------:R-:W-:Y:S01]  /*8be0*/  ISETP.GT.AND P2, PT, R3, 0x11, PT ;  /* 0x000000110300780c */ /* 0x000fe20003f44270 */
        /* <DEDUP_REMOVED lines=8> */
[-C--:B------:R-:W-:Y:S01]  /*8c70*/  FMUL R122, R122, R0.reuse ;  /* 0x000000007a7a7220 */ /* 0x080fe20000400000 */
[----:B------:R0:W-:Y:S01]  /*8c80*/  @P0 STG.E.U16 desc[UR12][R6.64+0x10], R94 ;  /* 0x0000105e06000986 */ /* 0x0001e2000c10150c */
[----:B------:R-:W-:Y:S01]  /*8c90*/  ISETP.GT.AND P0, PT, R4, RZ, P3 ;  /* 0x000000ff0400720c */ /* 0x000fe20001f04270 */
[----:B------:R-:W-:Y:S01]  /*8ca0*/  FMUL R123, R123, R0 ;  /* 0x000000007b7b7220 */ /* 0x000fe20000400000 */
        /* <DEDUP_REMOVED lines=9> */
[----:B0-----:R-:W-:Y:S01]  /*8d40*/  @P1 IMAD.MOV.U32 R6, RZ, RZ, R16 ;  /* 0x000000ffff061224 */ /* 0x001fe200078e0010 */
[----:B------:R-:W-:Y:S01]  /*8d50*/  F2FP.BF16.F32.PACK_AB R123, RZ, R123 ;  /* 0x0000007bff7b723e */ /* 0x000fe200000010ff */
[----:B------:R-:W-:Y:S01]  /*8d60*/  @P1 IMAD.MOV.U32 R7, RZ, RZ, R17 ;  /* 0x000000ffff071224 */ /* 0x000fe200078e0011 */
[----:B------:R-:W-:Y:S01]  /*8d70*/  F2FP.BF16.F32.PACK_AB R124, RZ, R124 ;  /* 0x0000007cff7c723e */ /* 0x000fe200000010ff */
[-C--:B------:R-:W-:Y:S01]  /*8d80*/  FMUL R128, R128, R0.reuse ;  /* 0x0000000080807220 */ /* 0x080fe20000400000 */
[----:B------:R-:W-:Y:S01]  /*8d90*/  F2FP.BF16.F32.PACK_AB R125, RZ, R125 ;  /* 0x0000007dff7d723e */ /* 0x000fe200000010ff */
[-C--:B------:R-:W-:Y:S01]  /*8da0*/  FMUL R129, R129, R0.reuse ;  /* 0x0000000081817220 */ /* 0x080fe20000400000 */
[----:B------:R0:W-:Y:S01]  /*8db0*/  @P1 STG.E.U16 desc[UR12][R6.64+0x12], R95 ;  /* 0x0000125f06001986 */ /* 0x0001e2000c10150c */
[----:B------:R-:W-:Y:S01]  /*8dc0*/  ISETP.GT.AND P1, PT, R3, 0x19, PT ;  /* 0x000000190300780c */ /* 0x000fe20003f24270 */
        /* <DEDUP_REMOVED lines=33> */
[--C-:B------:R-:W-:Y:S01]  /*8fe0*/  @P0 IMAD.MOV.U32 R7, RZ, RZ, R15.reuse ;  /* 0x000000ffff070224 */ /* 0x100fe200078e000f */
        /* <DEDUP_REMOVED lines=13> */
[----:B------:R-:W-:Y:S01]  /*90c0*/  ISETP.GT.AND P4, PT, R3, 0x71, PT ;  /* 0x000000710300780c */ /* 0x000fe20003f84270 */
[-C--:B------:R-:W-:Y:S01]  /*90d0*/  FMUL R149, R149, R0.reuse ;  /* 0x0000000095957220 */ /* 0x080fe20000400000 */
[----:B------:R-:W-:Y:S01]  /*90e0*/  F2FP.BF16.F32.PACK_AB R145, RZ, R145 ;  /* 0x00000091ff91723e */ /* 0x000fe200000010ff */
[----:B------:R-:W-:Y:S01]  /*90f0*/  FMUL R150, R150, R0 ;  /* 0x0000000096967220 */ /* 0x000fe20000400000 */
[----:B------:R-:W-:Y:S01]  /*9100*/  F2FP.BF16.F32.PACK_AB R146, RZ, R146 ;  /* 0x00000092ff92723e */ /* 0x000fe200000010ff */
[----:B------:R-:W-:Y:S01]  /*9110*/  @P0 STG.E.U16 desc[UR12][R16.64+0x20], R98 ;  /* 0x0000206210000986 */ /* 0x000fe2000c10150c */
        /* <DEDUP_REMOVED lines=13> */
[----:B------:R-:W-:Y:S01]  /*91f0*/  @P0 STG.E.U16 desc[UR12][R16.64+0x22], R99 ;  /* 0x0000226310000986 */ /* 0x000fe2000c10150c */
[----:B0-----:R-:W-:Y:S01]  /*9200*/  IADD3 R6, P0, R19, R14, RZ ;  /* 0x0000000e13067210 */ /* 0x001fe20007f1e0ff */
[----:B------:R-:W-:Y:S01]  /*9210*/  FMUL R29, R29, R0 ;  /* 0x000000001d1d7220 */ /* 0x000fe20000400000 */
[----:B------:R-:W-:Y:S01]  /*9220*/  F2FP.BF16.F32.PACK_AB R24, RZ, R24 ;  /* 0x00000018ff18723e */ /* 0x000fe200000010ff */
[----:B------:R-:W-:Y:S01]  /*9230*/  FMUL R30, R30, R0 ;  /* 0x000000001e1e7220 */ /* 0x000fe20000400000 */
[----:B------:R-:W-:Y:S01]  /*9240*/  F2FP.BF16.F32.PACK_AB R25, RZ, R25 ;  /* 0x00000019ff19723e */ /* 0x000fe200000010ff */
[----:B------:R-:W-:Y:S01]  /*9250*/  IMAD.X R7, R13, 0x1, R15, P0 ;  /* 0x000000010d077824 */ /* 0x000fe200000e060f */
[----:B------:R-:W-:Y:S01]  /*9260*/  IADD3 R12, P0, R9, R6, RZ ;  /* 0x00000006090c7210 */ /* 0x000fe20007f1e0ff */
[----:B------:R-:W-:Y:S01]  /*9270*/  FMUL R31, R31, R0 ;  /* 0x000000001f1f7220 */ /* 0x000fe20000400000 */
[----:B------:R-:W-:Y:S01]  /*9280*/  F2FP.BF16.F32.PACK_AB R26, RZ, R26 ;  /* 0x0000001aff1a723e */ /* 0x000fe200000010ff */
[-C--:B------:R-:W-:Y:S01]  /*9290*/  FMUL R32, R32, R0.reuse ;  /* 0x0000000020207220 */ /* 0x080fe20000400000 */
[----:B------:R-:W-:Y:S01]  /*92a0*/  F2FP.BF16.F32.PACK_AB R27, RZ, R27 ;  /* 0x0000001bff1b723e */ /* 0x000fe200000010ff */
[----:B------:R-:W-:Y:S01]  /*92b0*/  IMAD.X R13, R5, 0x1, R7, P0 ;  /* 0x00000001050d7824 */ /* 0x000fe200000e0607 */
        /* <DEDUP_REMOVED lines=28> */
[----:B------:R-:W-:Y:S01]  /*9480*/  ISETP.GT.AND P0, PT, R4, 0x8, P2 ;  /* 0x000000080400780c */ /* 0x000fe20001704270 */
[-C--:B------:R-:W-:Y:S01]  /*9490*/  FMUL R45, R45, R0.reuse ;  /* 0x000000002d2d7220 */ /* 0x080fe20000400000 */
        /* <DEDUP_REMOVED lines=98> */
[----:B------:R-:W-:-:S02]  /*9ac0*/  F2FP.BF16.F32.PACK_AB R78, RZ, R78 ;  /* 0x0000004eff4e723e */ /* 0x000fc400000010ff */
[----:B------:R-:W-:Y:S02]  /*9ad0*/  F2FP.BF16.F32.PACK_AB R79, RZ, R79 ;  /* 0x0000004fff4f723e */ /* 0x000fe400000010ff */
[----:B------:R-:W-:Y:S02]  /*9ae0*/  F2FP.BF16.F32.PACK_AB R80, RZ, R80 ;  /* 0x00000050ff50723e */ /* 0x000fe400000010ff */
[----:B------:R-:W-:Y:S02]  /*9af0*/  F2FP.BF16.F32.PACK_AB R81, RZ, R81 ;  /* 0x00000051ff51723e */ /* 0x000fe400000010ff */
[----:B------:R-:W-:Y:S02]  /*9b00*/  F2FP.BF16.F32.PACK_AB R82, RZ, R82 ;  /* 0x00000052ff52723e */ /* 0x000fe400000010ff */
[----:B------:R-:W-:Y:S01]  /*9b10*/  F2FP.BF16.F32.PACK_AB R83, RZ, R83 ;  /* 0x00000053ff53723e */ /* 0x000fe200000010ff */
[----:B------:R-:W-:Y:S01]  /*9b20*/  @P0 STG.E.U16 desc[UR12][R14.64+0x52], R109 ;  /* 0x0000526d0e000986 */ /* 0x000fe2000c10150c */
[----:B------:R-:W-:-:S02]  /*9b30*/  ISETP.GT.AND P0, PT, R4, 0x8, P2 ;  /* 0x000000080400780c */ /* 0x000fc40001704270 */
[----:B------:R-:W-:Y:S02]  /*9b40*/  ISETP.GT.AND P2, PT, R3, 0x30, PT ;  /* 0x000000300300780c */ /* 0x000fe40003f44270 */
[----:B------:R-:W-:Y:S02]  /*9b50*/  F2FP.BF16.F32.PACK_AB R84, RZ, R84 ;  /* 0x00000054ff54723e */ /* 0x000fe400000010ff */
[----:B------:R-:W-:Y:S02]  /*9b60*/  F2FP.BF16.F32.PACK_AB R85, RZ, R85 ;  /* 0x00000055ff55723e */ /* 0x000fe400000010ff */
[----:B------:R-:W-:-:S05]  /*9b70*/  F2FP.BF16.F32.PACK_AB R86, RZ, R86 ;  /* 0x00000056ff56723e */ /* 0x000fca00000010ff */
[----:B------:R-:W-:Y:S01]  /*9b80*/  @P0 STG.E.U16 desc[UR12][R16.64+0x50], R110 ;  /* 0x0000506e10000986 */ /* 0x000fe2000c10150c */
[----:B------:R-:W-:Y:S02]  /*9b90*/  ISETP.GT.AND P0, PT, R4, 0x8, P1 ;  /* 0x000000080400780c */ /* 0x000fe40000f04270 */
[----:B------:R-:W-:-:S11]  /*9ba0*/  ISETP.GT.AND P1, PT, R3, 0x31, PT ;  /* 0x000000310300780c */ /* 0x000fd60003f24270 */
[----:B------:R-:W-:Y:S01]  /*9bb0*/  @P0 STG.E.U16 desc[UR12][R16.64+0x52], R111 ;  /* 0x0000526f10000986 */ /* 0x000fe2000c10150c */
[----:B------:R-:W-:-:S13]  /*9bc0*/  ISETP.GT.AND P0, PT, R4, RZ, P2 ;  /* 0x000000ff0400720c */ /* 0x000fda0001704270 */
[----:B------:R-:W-:Y:S01]  /*9bd0*/  @P0 STG.E.U16 desc[UR12][R14.64+0x60], R112 ;  /* 0x000060700e000986 */ /* 0x000fe2000c10150c */
[----:B------:R-:W-:-:S13]  /*9be0*/  ISETP.GT.AND P0, PT, R4, RZ, P1 ;  /* 0x000000ff0400720c */ /* 0x000fda0000f04270 */
[----:B------:R-:W-:Y:S01]  /*9bf0*/  @P0 STG.E.U16 desc[UR12][R14.64+0x62], R113 ;  /* 0x000062710e000986 */ /* 0x000fe2000c10150c */
[----:B------:R-:W-:Y:S02]  /*9c00*/  ISETP.GT.AND P0, PT, R4, 0x8, P2 ;  /* 0x000000080400780c */ /* 0x000fe40001704270 */
[----:B------:R-:W-:-:S11]  /*9c10*/  ISETP.GT.AND P2, PT, R3, 0x38, PT ;  /* 0x000000380300780c */ /* 0x000fd60003f44270 */
        /* <DEDUP_REMOVED lines=68> */
[----:B------:R-:W-:-:S13]  /*a060*/  ISETP.GT.AND P0, PT, R4, 0x8, P1 ;  /* 0x000000080400780c */ /* 0x000fda0000f04270 */
[----:B------:R-:W-:Y:S01]  /*a070*/  @P0 STG.E.U16 desc[UR12][R16.64+0xd0], R142 ;  /* 0x0000d08e10000986 */ /* 0x000fe2000c10150c */
[----:B------:R-:W-:-:S13]  /*a080*/  ISETP.GT.AND P0, PT, R4, 0x8, P3 ;  /* 0x000000080400780c */ /* 0x000fda0001f04270 */
[----:B------:R-:W-:Y:S01]  /*a090*/  @P0 STG.E.U16 desc[UR12][R16.64+0xd2], R143 ;  /* 0x0000d28f10000986 */ /* 0x000fe2000c10150c */
[----:B------:R-:W-:-:S04]  /*a0a0*/  ISETP.GT.AND P0, PT, R3, 0x70, PT ;  /* 0x000000700300780c */ /* 0x000fc80003f04270 */
        /* <DEDUP_REMOVED lines=8> */
[----:B------:R-:W-:-:S13]  /*a130*/  ISETP.GT.AND P1, PT, R4, RZ, P2 ;  /* 0x000000ff0400720c */ /* 0x000fda0001724270 */
[----:B------:R-:W-:Y:S01]  /*a140*/  @P1 STG.E.U16 desc[UR12][R14.64+0xf0], R148 ;  /* 0x0000f0940e001986 */ /* 0x000fe2000c10150c */
[----:B------:R-:W-:-:S04]  /*a150*/  ISETP.GT.AND P1, PT, R3, 0x79, PT ;  /* 0x000000790300780c */ /* 0x000fc80003f24270 */
[----:B------:R-:W-:-:S13]  /*a160*/  ISETP.GT.AND P6, PT, R4, RZ, P1 ;  /* 0x000000ff0400720c */ /* 0x000fda0000fc4270 */
[----:B------:R0:W-:Y:S01]  /*a170*/  @P6 STG.E.U16 desc[UR12][R14.64+0xf2], R149 ;  /* 0x0000f2950e006986 */ /* 0x0001e2000c10150c */
[----:B------:R-:W-:-:S13]  /*a180*/  ISETP.GT.AND P6, PT, R4, 0x8, P2 ;  /* 0x000000080400780c */ /* 0x000fda00017c4270 */
[----:B0-----:R-:W-:Y:S02]  /*a190*/  @P6 IMAD.MOV.U32 R14, RZ, RZ, R16 ;  /* 0x000000ffff0e6224 */ /* 0x001fe400078e0010 */
[----:B------:R-:W-:-:S05]  /*a1a0*/  @P6 IMAD.MOV.U32 R15, RZ, RZ, R17 ;  /* 0x000000ffff0f6224 */ /* 0x000fca00078e0011 */
[----:B------:R-:W-:Y:S01]  /*a1b0*/  @P6 STG.E.U16 desc[UR12][R14.64+0xf0], R150 ;  /* 0x0000f0960e006986 */ /* 0x000fe2000c10150c */
[----:B------:R-:W-:-:S13]  /*a1c0*/  ISETP.GT.AND P6, PT, R4, 0x8, P1 ;  /* 0x000000080400780c */ /* 0x000fda0000fc4270 */
[----:B------:R-:W-:Y:S01]  /*a1d0*/  @P6 STG.E.U16 desc[UR12][R16.64+0xf2], R151 ;  /* 0x0000f29710006986 */ /* 0x000fe2000c10150c */
[----:B------:R-:W-:-:S05]  /*a1e0*/  IADD3 R8, P6, R9, R6, RZ ;  /* 0x0000000609087210 */ /* 0x000fca0007fde0ff */
[----:B------:R-:W-:Y:S01]  /*a1f0*/  IMAD.X R9, R5, 0x1, R7, P6 ;  /* 0x0000000105097824 */ /* 0x000fe200030e0607 */
[C---:B------:R-:W-:Y:S02]  /*a200*/  ISETP.GT.AND P6, PT, R4.reuse, 0x40, P5 ;  /* 0x000000400400780c */ /* 0x040fe40002fc4270 */
[----:B------:R-:W-:-:S11]  /*a210*/  ISETP.GT.AND P5, PT, R4, 0x48, P5 ;  /* 0x000000480400780c */ /* 0x000fd60002fa4270 */
[----:B------:R-:W-:Y:S01]  /*a220*/  @P6 STG.E.U16 desc[UR12][R6.64], R24 ;  /* 0x0000001806006986 */ /* 0x000fe2000c10150c */
[----:B------:R-:W-:-:S04]  /*a230*/  ISETP.GT.AND P6, PT, R3, 0x1, PT ;  /* 0x000000010300780c */ /* 0x000fc80003fc4270 */
[----:B------:R-:W-:-:S13]  /*a240*/  ISETP.GT.AND P6, PT, R4, 0x40, P6 ;  /* 0x000000400400780c */ /* 0x000fda00037c4270 */
[----:B------:R-:W-:Y:S01]  /*a250*/  @P6 STG.E.U16 desc[UR12][R6.64+0x2], R25 ;  /* 0x0000021906006986 */ /* 0x000fe2000c10150c */
[----:B------:R-:W-:-:S03]  /*a260*/  ISETP.GT.AND P6, PT, R3, 0x1, PT ;  /* 0x000000010300780c */ /* 0x000fc60003fc4270 */
[----:B------:R-:W-:Y:S01]  /*a270*/  @P5 STG.E.U16 desc[UR12][R12.64], R26 ;  /* 0x0000001a0c005986 */ /* 0x000fe2000c10150c */
[----:B------:R-:W-:Y:S02]  /*a280*/  ISETP.GT.AND P5, PT, R4, 0x48, P6 ;  /* 0x000000480400780c */ /* 0x000fe400037a4270 */
[----:B------:R-:W-:-:S11]  /*a290*/  ISETP.GT.AND P6, PT, R3, 0x8, PT ;  /* 0x000000080300780c */ /* 0x000fd60003fc4270 */
[----:B------:R-:W-:Y:S01]  /*a2a0*/  @P5 STG.E.U16 desc[UR12][R12.64+0x2], R27 ;  /* 0x0000021b0c005986 */ /* 0x000fe2000c10150c */
[----:B------:R-:W-:Y:S02]  /*a2b0*/  ISETP.GT.AND P5, PT, R4, 0x40, P6 ;  /* 0x000000400400780c */ /* 0x000fe400037a4270 */
[----:B------:R-:W-:-:S11]  /*a2c0*/  ISETP.GT.AND P6, PT, R3, 0x9, PT ;  /* 0x000000090300780c */ /* 0x000fd60003fc4270 */
[----:B------:R-:W-:Y:S01]  /*a2d0*/  @P5 STG.E.U16 desc[UR12][R6.64+0x10], R28 ;  /* 0x0000101c06005986 */ /* 0x000fe2000c10150c */
[----:B------:R-:W-:-:S13]  /*a2e0*/  ISETP.GT.AND P5, PT, R4, 0x40, P6 ;  /* 0x000000400400780c */ /* 0x000fda00037a4270 */
[----:B------:R-:W-:Y:S01]  /*a2f0*/  @P5 STG.E.U16 desc[UR12][R6.64+0x12], R29 ;  /* 0x0000121d06005986 */ /* 0x000fe2000c10150c */
[----:B------:R-:W-:-:S04]  /*a300*/  ISETP.GT.AND P5, PT, R3, 0x8, PT ;  /* 0x000000080300780c */ /* 0x000fc80003fa4270 */
[----:B------:R-:W-:-:S13]  /*a310*/  ISETP.GT.AND P5, PT, R4, 0x48, P5 ;  /* 0x000000480400780c */ /* 0x000fda0002fa4270 */
[----:B------:R0:W-:Y:S01]  /*a320*/  @P5 STG.E.U16 desc[UR12][R8.64+0x10], R30 ;  /* 0x0000101e08005986 */ /* 0x0001e2000c10150c */
        /* <DEDUP_REMOVED lines=10> */
[----:B0-----:R-:W-:Y:S02]  /*a3d0*/  @P5 IMAD.MOV.U32 R8, RZ, RZ, R10 ;  /* 0x000000ffff085224 */ /* 0x001fe400078e000a */
[----:B------:R-:W-:-:S05]  /*a3e0*/  @P5 IMAD.MOV.U32 R9, RZ, RZ, R11 ;  /* 0x000000ffff095224 */ /* 0x000fca00078e000b */
[----:B------:R0:W-:Y:S01]  /*a3f0*/  @P5 STG.E.U16 desc[UR12][R8.64+0x20], R34 ;  /* 0x0000202208005986 */ /* 0x0001e2000c10150c */
[----:B------:R-:W-:Y:S02]  /*a400*/  ISETP.GT.AND P5, PT, R4, 0x48, P6 ;  /* 0x000000480400780c */ /* 0x000fe400037a4270 */
[----:B------:R-:W-:-:S11]  /*a410*/  ISETP.GT.AND P6, PT, R3, 0x18, PT ;  /* 0x000000180300780c */ /* 0x000fd60003fc4270 */
[----:B0-----:R-:W-:Y:S02]  /*a420*/  @P5 IMAD.MOV.U32 R8, RZ, RZ, R10 ;  /* 0x000000ffff085224 */ /* 0x001fe400078e000a */
[----:B------:R-:W-:-:S05]  /*a430*/  @P5 IMAD.MOV.U32 R9, RZ, RZ, R11 ;  /* 0x000000ffff095224 */ /* 0x000fca00078e000b */
[----:B------:R0:W-:Y:S01]  /*a440*/  @P5 STG.E.U16 desc[UR12][R8.64+0x22], R35 ;  /* 0x0000222308005986 */ /* 0x0001e2000c10150c */
        /* <DEDUP_REMOVED lines=144> */
[----:B------:R-:W-:Y:S01]  /*ad50*/  @P5 STG.E.U16 desc[UR12][R8.64+0xc0], R74 ;  /* 0x0000c04a08005986 */ /* 0x000fe2000c10150c */
[----:B------:R-:W-:Y:S02]  /*ad60*/  ISETP.GT.AND P5, PT, R4, 0x48, P6 ;  /* 0x000000480400780c */ /* 0x000fe400037a4270 */
[----:B------:R-:W-:-:S11]  /*ad70*/  ISETP.GT.AND P6, PT, R3, 0x68, PT ;  /* 0x000000680300780c */ /* 0x000fd60003fc4270 */
[----:B------:R-:W-:Y:S02]  /*ad80*/  @P5 IMAD.MOV.U32 R2, RZ, RZ, R10 ;  /* 0x000000ffff025224 */ /* 0x000fe400078e000a */
[----:B------:R-:W-:-:S05]  /*ad90*/  @P5 IMAD.MOV.U32 R3, RZ, RZ, R11 ;  /* 0x000000ffff035224 */ /* 0x000fca00078e000b */
[----:B------:R0:W-:Y:S01]  /*ada0*/  @P5 STG.E.U16 desc[UR12][R2.64+0xc2], R75 ;  /* 0x0000c24b02005986 */ /* 0x0001e2000c10150c */
[----:B------:R-:W-:-:S13]  /*adb0*/  ISETP.GT.AND P5, PT, R4, 0x40, P6 ;  /* 0x000000400400780c */ /* 0x000fda00037a4270 */
[----:B------:R-:W-:Y:S01]  /*adc0*/  @P5 STG.E.U16 desc[UR12][R6.64+0xd0], R76 ;  /* 0x0000d04c06005986 */ /* 0x000fe2000c10150c */
[C---:B------:R-:W-:Y:S02]  /*add0*/  ISETP.GT.AND P5, PT, R4.reuse, 0x40, P3 ;  /* 0x000000400400780c */ /* 0x040fe40001fa4270 */
[----:B------:R-:W-:-:S11]  /*ade0*/  ISETP.GT.AND P3, PT, R4, 0x48, P3 ;  /* 0x000000480400780c */ /* 0x000fd60001f64270 */
[----:B------:R-:W-:Y:S01]  /*adf0*/  @P5 STG.E.U16 desc[UR12][R6.64+0xd2], R77 ;  /* 0x0000d24d06005986 */ /* 0x000fe2000c10150c */
[C---:B------:R-:W-:Y:S02]  /*ae00*/  ISETP.GT.AND P5, PT, R4.reuse, 0x48, P6 ;  /* 0x000000480400780c */ /* 0x040fe400037a4270 */
[C---:B------:R-:W-:Y:S02]  /*ae10*/  ISETP.GT.AND P6, PT, R4.reuse, 0x40, P0 ;  /* 0x000000400400780c */ /* 0x040fe400007c4270 */
[----:B------:R-:W-:-:S09]  /*ae20*/  ISETP.GT.AND P0, PT, R4, 0x48, P0 ;  /* 0x000000480400780c */ /* 0x000fd20000704270 */
[----:B0-----:R-:W-:Y:S02]  /*ae30*/  @P5 IMAD.MOV.U32 R2, RZ, RZ, R10 ;  /* 0x000000ffff025224 */ /* 0x001fe400078e000a */
[----:B------:R-:W-:-:S05]  /*ae40*/  @P5 IMAD.MOV.U32 R3, RZ, RZ, R11 ;  /* 0x000000ffff035224 */ /* 0x000fca00078e000b */
[----:B------:R0:W-:Y:S01]  /*ae50*/  @P5 STG.E.U16 desc[UR12][R2.64+0xd0], R78 ;  /* 0x0000d04e02005986 */ /* 0x0001e2000c10150c */
[C---:B------:R-:W-:Y:S02]  /*ae60*/  ISETP.GT.AND P5, PT, R4.reuse, 0x40, P4 ;  /* 0x000000400400780c */ /* 0x040fe400027a4270 */
[----:B------:R-:W-:Y:S01]  /*ae70*/  ISETP.GT.AND P4, PT, R4, 0x48, P4 ;  /* 0x000000480400780c */ /* 0x000fe20002784270 */
[----:B0-----:R-:W-:Y:S02]  /*ae80*/  @P3 IMAD.MOV.U32 R2, RZ, RZ, R10 ;  /* 0x000000ffff023224 */ /* 0x001fe400078e000a */
[----:B------:R-:W-:-:S05]  /*ae90*/  @P3 IMAD.MOV.U32 R3, RZ, RZ, R11 ;  /* 0x000000ffff033224 */ /* 0x000fca00078e000b */
[----:B------:R0:W-:Y:S01]  /*aea0*/  @P3 STG.E.U16 desc[UR12][R2.64+0xd2], R79 ;  /* 0x0000d24f02003986 */ /* 0x0001e2000c10150c */
[C---:B------:R-:W-:Y:S02]  /*aeb0*/  ISETP.GT.AND P3, PT, R4.reuse, 0x40, P1 ;  /* 0x000000400400780c */ /* 0x040fe40000f64270 */
[C---:B------:R-:W-:Y:S01]  /*aec0*/  ISETP.GT.AND P1, PT, R4.reuse, 0x48, P1 ;  /* 0x000000480400780c */ /* 0x040fe20000f24270 */
[----:B------:R-:W-:Y:S01]  /*aed0*/  @P6 STG.E.U16 desc[UR12][R6.64+0xe0], R80 ;  /* 0x0000e05006006986 */ /* 0x000fe2000c10150c */
[C---:B------:R-:W-:Y:S02]  /*aee0*/  ISETP.GT.AND P6, PT, R4.reuse, 0x40, P2 ;  /* 0x000000400400780c */ /* 0x040fe400017c4270 */
[----:B------:R-:W-:Y:S01]  /*aef0*/  ISETP.GT.AND P2, PT, R4, 0x48, P2 ;  /* 0x000000480400780c */ /* 0x000fe20001744270 */
[----:B------:R-:W-:Y:S01]  /*af00*/  @P5 STG.E.U16 desc[UR12][R6.64+0xe2], R81 ;  /* 0x0000e25106005986 */ /* 0x000fe2000c10150c */
[----:B0-----:R-:W-:Y:S02]  /*af10*/  @P0 IMAD.MOV.U32 R2, RZ, RZ, R10 ;  /* 0x000000ffff020224 */ /* 0x001fe400078e000a */
[----:B------:R-:W-:-:S05]  /*af20*/  @P0 IMAD.MOV.U32 R3, RZ, RZ, R11 ;  /* 0x000000ffff030224 */ /* 0x000fca00078e000b */
[----:B------:R0:W-:Y:S02]  /*af30*/  @P0 STG.E.U16 desc[UR12][R2.64+0xe0], R82 ;  /* 0x0000e05202000986 */ /* 0x0001e4000c10150c */
[----:B0-----:R-:W-:Y:S02]  /*af40*/  @P4 IMAD.MOV.U32 R2, RZ, RZ, R10 ;  /* 0x000000ffff024224 */ /* 0x001fe400078e000a */
[----:B------:R-:W-:-:S05]  /*af50*/  @P4 IMAD.MOV.U32 R3, RZ, RZ, R11 ;  /* 0x000000ffff034224 */ /* 0x000fca00078e000b */
[----:B------:R0:W-:Y:S04]  /*af60*/  @P4 STG.E.U16 desc[UR12][R2.64+0xe2], R83 ;  /* 0x0000e25302004986 */ /* 0x0001e8000c10150c */
[----:B------:R1:W-:Y:S04]  /*af70*/  @P6 STG.E.U16 desc[UR12][R6.64+0xf0], R84 ;  /* 0x0000f05406006986 */ /* 0x0003e8000c10150c */
[----:B------:R1:W-:Y:S01]  /*af80*/  @P3 STG.E.U16 desc[UR12][R6.64+0xf2], R85 ;  /* 0x0000f25506003986 */ /* 0x0003e2000c10150c */
[----:B0-----:R-:W-:Y:S02]  /*af90*/  @P2 IMAD.MOV.U32 R2, RZ, RZ, R10 ;  /* 0x000000ffff022224 */ /* 0x001fe400078e000a */
[----:B------:R-:W-:-:S05]  /*afa0*/  @P2 IMAD.MOV.U32 R3, RZ, RZ, R11 ;  /* 0x000000ffff032224 */ /* 0x000fca00078e000b */
[----:B------:R1:W-:Y:S01]  /*afb0*/  @P2 STG.E.U16 desc[UR12][R2.64+0xf0], R86 ;  /* 0x0000f05602002986 */ /* 0x0003e2000c10150c */
[----:B------:R-:W-:Y:S05]  /*afc0*/  @!P1 EXIT ;  /* 0x000000000000994d */ /* 0x000fea0003800000 */
[----:B------:R-:W-:-:S05]  /*afd0*/  F2FP.BF16.F32.PACK_AB R0, RZ, R0 ;  /* 0x00000000ff00723e */ /* 0x000fca00000010ff */
[----:B------:R-:W-:Y:S01]  /*afe0*/  STG.E.U16 desc[UR12][R10.64+0xf2], R0 ;  /* 0x0000f2000a007986 */ /* 0x000fe2000c10150c */
[----:B------:R-:W-:Y:S05]  /*aff0*/  EXIT ;  /* 0x000000000000794d */ /* 0x000fea0003800000 */
.L_x_9:
[----:B------:R-:W-:-:S13]  /*b000*/  ISETP.NE.AND P0, PT, R6, RZ, PT ;  /* 0x000000ff0600720c */ /* 0x000fda0003f05270 */
[----:B------:R-:W-:Y:S05]  /*b010*/  @P0 EXIT ;  /* 0x000000000000094d */ /* 0x000fea0003800000 */
[----:B------:R-:W-:Y:S01]  /*b020*/  ELECT P0, URZ, PT ;  /* 0x00000000003f782f */ /* 0x000fe20003800000 */
[----:B------:R-:W-:-:S12]  /*b030*/  BSSY B0, `(.L_x_272) ;  /* 0x000008d000007945 */ /* 0x000fd80003800000 */
[----:B------:R-:W-:Y:S05]  /*b040*/  @!P0 BRA `(.L_x_273) ;  /* 0x00000008002c8947 */ /* 0x000fea0003800000 */
[----:B------:R-:W-:Y:S02]  /*b050*/  ISETP.GE.AND P0, PT, R18, 0x1, PT ;  /* 0x000000011200780c */ /* 0x000fe40003f06270 */
[----:B------:R-:W-:-:S04]  /*b060*/  SHF.R.S32.HI R5, RZ, 0x1f, R12 ;  /* 0x0000001fff057819 */ /* 0x000fc8000001140c */
[----:B---3-5:R-:W-:-:S07]  /*b070*/  LEA.HI R2, R5, R12, RZ, 0x7 ;  /* 0x0000000c05027211 */ /* 0x028fce00078f38ff */
[----:B------:R-:W-:Y:S05]  /*b080*/  @!P0 BRA `(.L_x_273) ;  /* 0x00000008001c8947 */ /* 0x000fea0003800000 */
[----:B------:R-:W0:Y:S01]  /*b090*/  S2R R0, SR_CTAID.X ;  /* 0x0000000000007919 */ /* 0x000e220000002500 */
[----:B------:R-:W1:Y:S01]  /*b0a0*/  LDC.64 R4, c[0x0][0x4f8] ;  /* 0x00013e00ff047b82 */ /* 0x000e620000000a00 */
[----:B------:R-:W-:Y:S01]  /*b0b0*/  LOP3.LUT R11, R2, 0xffffff80, RZ, 0xc0, !PT ;  /* 0xffffff80020b7812 */ /* 0x000fe200078ec0ff */
[----:B------:R-:W-:Y:S01]  /*b0c0*/  ULDC.64 UR4, c[0x0][0x4c0] ;  /* 0x0001300000047ab9 */ /* 0x000fe20000000a00 */
[C---:B------:R-:W-:Y:S01]  /*b0d0*/  LOP3.LUT P0, RZ, R12.reuse, 0x1f, RZ, 0xc0, !PT ;  /* 0x0000001f0cff7812 */ /* 0x040fe2000780c0ff */
[----:B------:R-:W-:Y:S01]  /*b0e0*/  IMAD.SHL.U32 R155, R155, 0x80, RZ ;  /* 0x000000809b9b7824 */ /* 0x000fe200078e00ff */
[----:B------:R-:W-:Y:S01]  /*b0f0*/  LOP3.LUT R10, R3, 0x2, RZ, 0xfc, !PT ;  /* 0x00000002030a7812 */ /* 0x000fe200078efcff */
[----:B------:R-:W-:Y:S02]  /*b100*/  IMAD.IADD R11, R12, 0x1, -R11 ;  /* 0x000000010c0b7824 */ /* 0x000fe400078e0a0b */
[----:B------:R-:W2:Y:S01]  /*b110*/  LDC R7, c[0x0][0x500] ;  /* 0x00014000ff077b82 */ /* 0x000ea20000000800 */
[----:B------:R-:W-:-:S02]  /*b120*/  VIADD R13, R9, 0x1 ;  /* 0x00000001090d7836 */ /* 0x000fc40000000000 */
[C---:B------:R-:W-:Y:S01]  /*b130*/  ISETP.NE.AND P2, PT, R11.reuse, RZ, PT ;  /* 0x000000ff0b00720c */ /* 0x040fe20003f45270 */
[----:B------:R-:W-:Y:S01]  /*b140*/  IMAD.MOV.U32 R12, RZ, RZ, RZ ;  /* 0x000000ffff0c7224 */ /* 0x000fe200078e00ff */
[----:B------:R-:W-:Y:S01]  /*b150*/  ISETP.NE.OR P0, PT, R11, RZ, !P0 ;  /* 0x000000ff0b00720c */ /* 0x000fe20004705670 */
[----:B------:R-:W-:Y:S02]  /*b160*/  IMAD.MOV.U32 R2, RZ, RZ, RZ ;  /* 0x000000ffff027224 */ /* 0x000fe400078e00ff */
[----:B------:R-:W-:Y:S02]  /*b170*/  VIADD R14, R155, 0x40 ;  /* 0x000000409b0e7836 */ /* 0x000fe40000000000 */
[----:B-1----:R-:W-:Y:S01]  /*b180*/  IMAD R23, R23, UR4, R4 ;  /* 0x0000000417177c24 */ /* 0x002fe2000f8e0204 */
[----:B------:R-:W-:Y:S01]  /*b190*/  ULDC UR4, c[0x0][0x4c8] ;  /* 0x0001320000047ab9 */ /* 0x000fe20000000800 */
[----:B------:R-:W-:Y:S02]  /*b1a0*/  IMAD R160, R160, UR5, R5 ;  /* 0x00000005a0a07c24 */ /* 0x000fe4000f8e0205 */
[----:B0-----:R-:W-:-:S02]  /*b1b0*/  IMAD.SHL.U32 R6, R0, 0x80, RZ ;  /* 0x0000008000067824 */ /* 0x001fc400078e00ff */
[----:B--2---:R-:W-:Y:S02]  /*b1c0*/  IMAD R7, R16, UR4, R7 ;  /* 0x0000000410077c24 */ /* 0x004fe4000f8e0207 */
[----:B------:R-:W-:Y:S02]  /*b1d0*/  IMAD.MOV.U32 R0, RZ, RZ, 0x1 ;  /* 0x00000001ff007424 */ /* 0x000fe400078e00ff */
[----:B------:R-:W-:-:S07]  /*b1e0*/  VIADD R8, R6, 0x40 ;  /* 0x0000004006087836 */ /* 0x000fce0000000000 */
.L_x_277:
[----:B------:R-:W0:Y:S01]  /*b1f0*/  S2R R5, SR_CgaCtaId ;  /* 0x0000000000057919 */ /* 0x000e220000008800 */
[----:B------:R-:W-:-:S04]  /*b200*/  MOV R4, 0x400 ;  /* 0x0000040000047802 */ /* 0x000fc80000000f00 */
[----:B0-----:R-:W-:Y:S02]  /*b210*/  LEA R11, R5, R4, 0x18 ;  /* 0x00000004050b7211 */ /* 0x001fe400078ec0ff */
[----:B------:R-:W-:-:S03]  /*b220*/  SHF.L.U32 R4, R0, 0x1f, RZ ;  /* 0x0000001f00047819 */ /* 0x000fc600000006ff */
[----:B------:R-:W-:-:S07]  /*b230*/  IMAD R5, R2, 0x8, R11 ;  /* 0x0000000802057824 */ /* 0x000fce00078e020b */
.L_x_274:
[----:B0-----:R0:W1:Y:S02]  /*b240*/  SYNCS.PHASECHK.TRANS64.TRYWAIT P1, [R5+URZ+0x38038], R4 ;  /* 0x03803804050075a7 */ /* 0x001064000802017f */
[----:B-1----:R-:W-:Y:S05]  /*b250*/  @!P1 NANOSLEEP.SYNCS 0x989680 ;  /* 0x009896800000995d */ /* 0x002fea0003900000 */
[----:B------:R-:W1:Y:S02]  /*b260*/  @!P1 SYNCS.PHASECHK.TRANS64 P1, [R5+URZ+0x38038], R4 ;  /* 0x03803804050095a7 */ /* 0x000e64000802007f */
[----:B-1----:R-:W-:Y:S05]  /*b270*/  @!P1 BRA `(.L_x_274) ;  /* 0xfffffffc00f09947 */ /* 0x002fea000383ffff */
[----:B0-----:R-:W0:Y:S02]  /*b280*/  @!P2 LDC R4, c[0x0][0x580] ;  /* 0x00016000ff04ab82 */ /* 0x001e240000000800 */
[----:B0-----:R0:W-:Y:S02]  /*b290*/  @!P2 SYNCS.ARRIVE.TRANS64 RZ, [R5+URZ+0x38000], R4 ;  /* 0x0380000405ffa9a7 */ /* 0x0011e4000800003f */
[----:B0-----:R-:W-:-:S04]  /*b2a0*/  PRMT R4, R10, 0x9910, RZ ;  /* 0x000099100a047816 */ /* 0x001fc800000000ff */
[----:B------:R-:W-:-:S13]  /*b2b0*/  ISETP.NE.AND P1, PT, R4, 0x2, PT ;  /* 0x000000020400780c */ /* 0x000fda0003f25270 */
[----:B------:R-:W-:Y:S05]  /*b2c0*/  @P1 BRA `(.L_x_275) ;  /* 0x0000000000041947 */ /* 0x000fea0003800000 */
[----:B------:R-:W-:Y:S01]  /*b2d0*/  BPT.TRAP 0x1 ;  /* 0x000000040000795c */ /* 0x000fe20000300000 */
.L_x_275:
[----:B------:R-:W-:Y:S05]  /*b2e0*/  @P0 BRA `(.L_x_276) ;  /* 0x0000000000040947 */ /* 0x000fea0003800000 */
[----:B------:R-:W-:Y:S01]  /*b2f0*/  BPT.TRAP 0x1 ;  /* 0x000000040000795c */ /* 0x000fe20000300000 */
.L_x_276:
[----:B------:R-:W-:Y:S01]  /*b300*/  ULDC UR11, c[0x0][0x490] ;  /* 0x00012400000b7ab9 */ /* 0x000fe20000000800 */
[----:B------:R-:W-:Y:S01]  /*b310*/  R2UR UR6, R12 ;  /* 0x000000000c0672ca */ /* 0x000fe200000e0000 */
[----:B------:R-:W-:Y:S01]  /*b320*/  UISETP.NE.AND UP0, UPT, UR11, 0x1, UPT ;  /* 0x000000010b00788c */ /* 0x000fe2000bf05270 */
[----:B------:R-:W-:Y:S01]  /*b330*/  IMAD.U32 R4, R160, 0x20, R23 ;  /* 0x00000020a0047824 */ /* 0x000fe200078e0017 */
[----:B------:R-:W-:Y:S01]  /*b340*/  ULDC UR10, c[0x0][0x49c] ;  /* 0x00012700000a7ab9 */ /* 0x000fe20000000800 */
[----:B------:R-:W-:Y:S01]  /*b350*/  ULDC UR21, c[0x0][0x4a8] ;  /* 0x00012a0000157ab9 */ /* 0x000fe20000000800 */
[----:B------:R-:W-:Y:S01]  /*b360*/  UISETP.NE.AND UP1, UPT, UR10, 0x1, UPT ;  /* 0x000000010a00788c */ /* 0x000fe2000bf25270 */
[----:B------:R-:W-:Y:S01]  /*b370*/  IMAD.U32 R4, R7, 0x400, R4 ;  /* 0x0000040007047824 */ /* 0x000fe200078e0004 */
[----:B------:R-:W-:Y:S01]  /*b380*/  ULDC.64 UR22, c[0x0][0x198] ;  /* 0x0000660000167ab9 */ /* 0x000fe20000000a00 */
[----:B------:R-:W-:Y:S01]  /*b390*/  UIADD3 UR11, -UR11, URZ, URZ ;  /* 0x0000003f0b0b7290 */ /* 0x000fe2000fffe13f */
[----:B------:R-:W-:Y:S01]  /*b3a0*/  VIADD R13, R13, 0xffffffff ;  /* 0xffffffff0d0d7836 */ /* 0x000fe20000000000 */
[----:B------:R-:W-:-:S02]  /*b3b0*/  UIADD3 UR38, UP2, UR22, 0x1f0, URZ ;  /* 0x000001f016267890 */ /* 0x000fc4000ff5e03f */
[----:B------:R-:W-:Y:S01]  /*b3c0*/  @UP0 ULDC UR4, c[0x0][0x494] ;  /* 0x0001250000040ab9 */ /* 0x000fe20000000800 */
[----:B------:R-:W-:Y:S01]  /*b3d0*/  @UP0 ULDC UR8, c[0x0][0x494] ;  /* 0x0001250000080ab9 */ /* 0x000fe20000000800 */
[----:B------:R-:W-:Y:S01]  /*b3e0*/  UIMAD.WIDE.U32 UR4, UR6, UR4, URZ ;  /* 0x00000004060472a5 */ /* 0x000fe2000f8e003f */
[----:B------:R-:W-:Y:S01]  /*b3f0*/  ISETP.GT.AND P3, PT, R13, 0x1, PT ;  /* 0x000000010d00780c */ /* 0x000fe20003f64270 */
[----:B------:R-:W-:Y:S01]  /*b400*/  UIMAD.WIDE.U32 UR8, UR6, UR8, URZ ;  /* 0x00000008060872a5 */ /* 0x000fe2000f8e003f */
[----:B------:R-:W-:Y:S01]  /*b410*/  @UP0 ULDC UR7, c[0x0][0x498] ;  /* 0x0001260000070ab9 */ /* 0x000fe20000000800 */
[----:B------:R-:W-:Y:S01]  /*b420*/  UMOV UR15, UR6 ;  /* 0x00000006000f7c82 */ /* 0x000fe20008000000 */
[----:B------:R-:W-:Y:S01]  /*b430*/  @UP0 ULDC UR12, c[0x0][0x498] ;  /* 0x00012600000c0ab9 */ /* 0x000fe20000000800 */
[----:B------:R-:W-:Y:S01]  /*b440*/  @UP0 USHF.R.U32.HI UR6, URZ, UR7, UR5 ;  /* 0x000000073f060299 */ /* 0x000fe20008011605 */
[C---:B------:R-:W-:Y:S01]  /*b450*/  R2UR UR7, R12.reuse ;  /* 0x000000000c0772ca */ /* 0x040fe200000e0000 */
[----:B------:R-:W-:Y:S01]  /*b460*/  @UP1 ULDC.64 UR16, c[0x0][0x4a0] ;  /* 0x0001280000101ab9 */ /* 0x000fe20000000a00 */
[----:B------:R-:W-:Y:S01]  /*b470*/  @UP0 USHF.R.U32.HI UR15, URZ, UR12, UR9 ;  /* 0x0000000c3f0f0299 */ /* 0x000fe20008011609 */
[----:B------:R-:W-:Y:S01]  /*b480*/  R2UR UR8, R11 ;  /* 0x000000000b0872ca */ /* 0x000fe200000e0000 */
[----:B------:R-:W-:Y:S01]  /*b490*/  UISETP.NE.AND UP0, UPT, UR21, 0x1, UPT ;  /* 0x000000011500788c */ /* 0x000fe2000bf05270 */
[----:B------:R-:W-:Y:S01]  /*b4a0*/  VIADD R12, R12, 0x40 ;  /* 0x000000400c0c7836 */ /* 0x000fe20000000000 */
[----:B------:R-:W-:Y:S01]  /*b4b0*/  UIMAD.WIDE.U32 UR4, UR6, UR16, URZ ;  /* 0x00000010060472a5 */ /* 0x000fe2000f8e003f */
[----:B------:R-:W-:Y:S01]  /*b4c0*/  R2UR UR16, R5 ;  /* 0x00000000051072ca */ /* 0x000fe200000e0000 */
[----:B------:R-:W-:Y:S01]  /*b4d0*/  @UP1 ULDC.64 UR18, c[0x0][0x4a0] ;  /* 0x0001280000121ab9 */ /* 0x000fe20000000a00 */
[----:B------:R-:W-:Y:S01]  /*b4e0*/  UMOV UR9, UR6 ;  /* 0x0000000600097c82 */ /* 0x000fe20008000000 */
[----:B------:R-:W-:-:S02]  /*b4f0*/  UIMAD.WIDE.U32 UR12, UR15, UR18, URZ ;  /* 0x000000120f0c72a5 */ /* 0x000fc4000f8e003f */
[----:B------:R-:W-:Y:S01]  /*b500*/  @UP1 USHF.R.U32.HI UR9, URZ, UR17, UR5 ;  /* 0x000000113f091299 */ /* 0x000fe20008011605 */
[C---:B------:R-:W-:Y:S01]  /*b510*/  R2UR UR4, R2.reuse ;  /* 0x00000000020472ca */ /* 0x040fe200000e0000 */
[----:B------:R-:W-:Y:S01]  /*b520*/  UIADD3.X UR39, URZ, UR23, URZ, UP2, !UPT ;  /* 0x000000173f277290 */ /* 0x000fe200097fe43f */
[----:B------:R-:W-:Y:S01]  /*b530*/  VIADD R2, R2, 0x1 ;  /* 0x0000000102027836 */ /* 0x000fe20000000000 */
[----:B------:R-:W-:Y:S01]  /*b540*/  UMOV UR17, UR15 ;  /* 0x0000000f00117c82 */ /* 0x000fe20008000000 */
[----:B------:R-:W-:Y:S02]  /*b550*/  @UP1 USHF.R.U32.HI UR17, URZ, UR19, UR13 ;  /* 0x000000133f111299 */ /* 0x000fe4000801160d */
[----:B------:R-:W-:Y:S01]  /*b560*/  UIADD3 UR28, UP1, UR22, 0xf0, URZ ;  /* 0x000000f0161c7890 */ /* 0x000fe2000ff3e03f */
[----:B------:R-:W-:Y:S01]  /*b570*/  ISETP.NE.AND P1, PT, R2, 0x7, PT ;  /* 0x000000070200780c */ /* 0x000fe20003f25270 */
[----:B------:R-:W-:Y:S01]  /*b580*/  @UP0 ULDC UR36, c[0x0][0x4ac] ;  /* 0x00012b0000240ab9 */ /* 0x000fe20000000800 */
[----:B------:R-:W-:-:S02]  /*b590*/  UIMAD UR19, UR6, UR11, UR7 ;  /* 0x0000000b061372a4 */ /* 0x000fc4000f8e0207 */
[----:B------:R-:W-:Y:S01]  /*b5a0*/  UIADD3.X UR29, URZ, UR23, URZ, UP1, !UPT ;  /* 0x000000173f1d7290 */ /* 0x000fe20008ffe43f */
[----:B------:R-:W-:Y:S01]  /*b5b0*/  SEL R5, RZ, 0x1, P1 ;  /* 0x00000001ff057807 */ /* 0x000fe20000800000 */
[----:B------:R-:W-:Y:S01]  /*b5c0*/  UIMAD.WIDE.U32 UR36, UR9, UR36, URZ ;  /* 0x00000024092472a5 */ /* 0x000fe2000f8e003f */
[----:B------:R-:W-:Y:S01]  /*b5d0*/  SEL R2, R2, RZ, P1 ;  /* 0x000000ff02027207 */ /* 0x000fe20000800000 */
[----:B------:R-:W-:Y:S01]  /*b5e0*/  UIADD3 UR23, -UR17, URZ, URZ ;  /* 0x0000003f11177290 */ /* 0x000fe2000fffe13f */
[----:B------:R-:W-:Y:S01]  /*b5f0*/  LOP3.LUT R0, R0, R5, RZ, 0x3c, !PT ;  /* 0x0000000500007212 */ /* 0x000fe200078e3cff */
[----:B------:R-:W-:Y:S01]  /*b600*/  @UP0 ULDC UR34, c[0x0][0x4ac] ;  /* 0x00012b0000220ab9 */ /* 0x000fe20000000800 */
[----:B------:R-:W-:Y:S01]  /*b610*/  UIMAD UR11, UR15, UR11, UR7 ;  /* 0x0000000b0f0b72a4 */ /* 0x000fe2000f8e0207 */
[----:B------:R-:W-:Y:S01]  /*b620*/  @UP0 ULDC UR26, c[0x0][0x4b0] ;  /* 0x00012c00001a0ab9 */ /* 0x000fe20000000800 */
[----:B------:R-:W-:Y:S01]  /*b630*/  ULDC UR14, c[0x0][0x4cc] ;  /* 0x00013300000e7ab9 */ /* 0x000fe20000000800 */
[----:B------:R-:W-:Y:S01]  /*b640*/  ULDC UR18, c[0x0][0x4ec] ;  /* 0x00013b0000127ab9 */ /* 0x000fe20000000800 */
[----:B------:R-:W-:-:S02]  /*b650*/  UIADD3 UR20, -UR9, URZ, URZ ;  /* 0x0000003f09147290 */ /* 0x000fc4000fffe13f */
[----:B------:R-:W-:Y:S01]  /*b660*/  UIMAD.WIDE.U32 UR34, UR17, UR34, URZ ;  /* 0x00000022112272a5 */ /* 0x000fe2000f8e003f */
[----:B------:R-:W-:Y:S01]  /*b670*/  UMOV UR22, UR9 ;  /* 0x0000000900167c82 */ /* 0x000fe20008000000 */
[----:B------:R-:W-:Y:S01]  /*b680*/  UIMAD UR23, UR10, UR23, UR15 ;  /* 0x000000170a1772a4 */ /* 0x000fe2000f8e020f */
[----:B------:R-:W-:Y:S01]  /*b690*/  R2UR UR15, R4 ;  /* 0x00000000040f72ca */ /* 0x000fe200000e0000 */
[----:B------:R-:W-:Y:S01]  /*b6a0*/  @UP0 USHF.R.U32.HI UR22, URZ, UR26, UR37 ;  /* 0x0000001a3f160299 */ /* 0x000fe20008011625 */
[----:B------:R-:W-:Y:S01]  /*b6b0*/  R2UR UR26, R8 ;  /* 0x00000000081a72ca */ /* 0x000fe200000e0000 */
[----:B------:R-:W-:Y:S01]  /*b6c0*/  @UP0 ULDC UR40, c[0x0][0x4b0] ;  /* 0x00012c0000280ab9 */ /* 0x000fe20000000800 */
[----:B------:R-:W-:Y:S02]  /*b6d0*/  UIMAD UR19, UR19, UR14, UR18 ;  /* 0x0000000e131372a4 */ /* 0x000fe4000f8e0212 */
[----:B------:R-:W-:Y:S01]  /*b6e0*/  UIMAD UR11, UR11, UR14, UR18 ;  /* 0x0000000e0b0b72a4 */ /* 0x000fe2000f8e0212 */
[----:B------:R-:W-:Y:S01]  /*b6f0*/  R2UR UR18, R155 ;  /* 0x000000009b1272ca */ /* 0x000fe200000e0000 */
[----:B------:R-:W-:Y:S01]  /*b700*/  UIMAD UR20, UR10, UR20, UR6 ;  /* 0x000000140a1472a4 */ /* 0x000fe2000f8e0206 */
[----:B------:R-:W-:Y:S01]  /*b710*/  R2UR UR6, R6 ;  /* 0x00000000060672ca */ /* 0x000fe200000e0000 */
[----:B------:R-:W-:Y:S01]  /*b720*/  UMOV UR14, UR17 ;  /* 0x00000011000e7c82 */ /* 0x000fe20008000000 */
[----:B------:R-:W-:-:S02]  /*b730*/  @UP0 USHF.R.U32.HI UR14, URZ, UR40, UR35 ;  /* 0x000000283f0e0299 */ /* 0x000fc40008011623 */
[----:B------:R-:W-:Y:S02]  /*b740*/  UIADD3 UR10, -UR22, URZ, URZ ;  /* 0x0000003f160a7290 */ /* 0x000fe4000fffe13f */
[----:B------:R-:W-:Y:S02]  /*b750*/  UIADD3 UR34, -UR14, URZ, URZ ;  /* 0x0000003f0e227290 */ /* 0x000fe4000fffe13f */
[----:B------:R-:W-:Y:S02]  /*b760*/  ULEA UR4, UR4, UR8, 0xe ;  /* 0x0000000804047291 */ /* 0x000fe4000f8e703f */
[----:B------:R-:W-:Y:S01]  /*b770*/  UIMAD UR9, UR21, UR10, UR9 ;  /* 0x0000000a150972a4 */ /* 0x000fe2000f8e0209 */
[----:B------:R-:W-:Y:S01]  /*b780*/  R2UR UR10, R14 ;  /* 0x000000000e0a72ca */ /* 0x000fe200000e0000 */
[----:B------:R-:W-:Y:S01]  /*b790*/  UIMAD UR17, UR21, UR34, UR17 ;  /* 0x00000022151172a4 */ /* 0x000fe2000f8e0211 */
[----:B------:R-:W-:Y:S01]  /*b7a0*/  ULDC.64 UR32, c[0x0][0x4d0] ;  /* 0x0001340000207ab9 */ /* 0x000fe20000000a00 */
[----:B------:R-:W-:Y:S01]  /*b7b0*/  ULDC.64 UR12, c[0x0][0x4f0] ;  /* 0x00013c00000c7ab9 */ /* 0x000fe20000000a00 */
[----:B------:R-:W-:-:S02]  /*b7c0*/  UIADD3 UR5, UR16, 0x38000, URZ ;  /* 0x0003800010057890 */ /* 0x000fc4000fffe03f */
[----:B------:R-:W-:Y:S02]  /*b7d0*/  UIADD3 UR24, UR4, 0x2000, URZ ;  /* 0x0000200004187890 */ /* 0x000fe4000fffe03f */
[----:B------:R-:W-:Y:S02]  /*b7e0*/  UIADD3 UR16, UR4, 0x1c000, URZ ;  /* 0x0001c00004107890 */ /* 0x000fe4000fffe03f */
[----:B------:R-:W-:Y:S02]  /*b7f0*/  UIMAD UR20, UR20, UR32, UR12 ;  /* 0x00000020141472a4 */ /* 0x000fe4000f8e020c */
[----:B------:R-:W-:Y:S02]  /*b800*/  UIMAD UR21, UR9, UR33, UR13 ;  /* 0x00000021091572a4 */ /* 0x000fe4000f8e020d */
[----:B------:R-:W-:Y:S02]  /*b810*/  UPRMT UR15, UR15, 0x5410, URZ ;  /* 0x000054100f0f7896 */ /* 0x000fe4000800003f */
[----:B------:R-:W-:-:S02]  /*b820*/  UIADD3 UR8, UR4, 0x1e000, URZ ;  /* 0x0001e00004087890 */ /* 0x000fc4000fffe03f */
[----:B------:R-:W-:Y:S02]  /*b830*/  UIMAD UR12, UR23, UR32, UR12 ;  /* 0x00000020170c72a4 */ /* 0x000fe4000f8e020c */
[----:B------:R-:W-:Y:S01]  /*b840*/  UIMAD UR13, UR17, UR33, UR13 ;  /* 0x00000021110d72a4 */ /* 0x000fe2000f8e020d */
[----:B------:R-:W-:Y:S01]  /*b850*/  UMOV UR30, 0x0 ;  /* 0x00000000001e7882 */ /* 0x000fe20000000000 */
[----:B------:R-:W-:Y:S01]  /*b860*/  UMOV UR31, 0x10000000 ;  /* 0x10000000001f7882 */ /* 0x000fe20000000000 */
[----:B------:R-:W-:Y:S01]  /*b870*/  UMOV UR27, UR7 ;  /* 0x00000007001b7c82 */ /* 0x000fe20008000000 */
[----:B------:R-:W-:Y:S01]  /*b880*/  UMOV UR25, UR5 ;  /* 0x0000000500197c82 */ /* 0x000fe20008000000 */
[----:B------:R0:W-:Y:S01]  /*b890*/  UTMALDG.2D [UR4], [UR28], desc[UR30] ;  /* 0x00001e041c0075b4 */ /* 0x0001e20008009000 */
[----:B------:R-:W-:Y:S01]  /*b8a0*/  UMOV UR17, UR5 ;  /* 0x0000000500117c82 */ /* 0x000fe20008000000 */
[----:B------:R-:W-:Y:S01]  /*b8b0*/  UMOV UR9, UR5 ;  /* 0x0000000500097c82 */ /* 0x000fe20008000000 */
[----:B------:R0:W-:Y:S01]  /*b8c0*/  UTMALDG.2D [UR24], [UR28], desc[UR30] ;  /* 0x00001e181c0075b4 */ /* 0x0001e20008009000 */
[----:B------:R0:W-:Y:S01]  /*b8d0*/  UTMALDG.5D.IM2COL [UR16], [UR38], UR15 ;  /* 0x00000010260073b4 */ /* 0x0001e2000806000f */
[----:B------:R0:W-:Y:S02]  /*b8e0*/  UTMALDG.5D.IM2COL [UR8], [UR38], UR15 ;  /* 0x00000008260073b4 */ /* 0x0001e4000806000f */
[----:B0-----:R-:W-:Y:S05]  /*b8f0*/  @P3 BRA `(.L_x_277) ;  /* 0xfffffff8003c3947 */ /* 0x001fea000383ffff */
.L_x_273:
[----:B------:R-:W-:Y:S05]  /*b900*/  BSYNC B0 ;  /* 0x0000000000007941 */ /* 0x000fea0003800000 */
.L_x_272:
[----:B------:R-:W-:Y:S01]  /*b910*/  ISETP.GE.U32.AND P0, PT, R9, 0x7, PT ;  /* 0x000000070900780c */ /* 0x000fe20003f06070 */
[----:B-----5:R-:W-:-:S12]  /*b920*/  IMAD.MOV.U32 R0, RZ, RZ, 0x1 ;  /* 0x00000001ff007424 */ /* 0x020fd800078e00ff */
[----:B------:R-:W-:Y:S05]  /*b930*/  @!P0 BRA `(.L_x_278) ;  /* 0x00000000001c8947 */ /* 0x000fea0003800000 */
[----:B------:R-:W-:-:S04]  /*b940*/  IMAD.WIDE.U32 R4, R9, 0x24924925, RZ ;  /* 0x2492492509047825 */ /* 0x000fc800078e00ff */
[----:B------:R-:W-:-:S05]  /*b950*/  IMAD.IADD R4, R9, 0x1, -R5 ;  /* 0x0000000109047824 */ /* 0x000fca00078e0a05 */
[----:B------:R-:W-:-:S04]  /*b960*/  LEA.HI R4, R4, R5, RZ, 0x1f ;  /* 0x0000000504047211 */ /* 0x000fc800078ff8ff */
[----:B------:R-:W-:-:S04]  /*b970*/  SHF.R.U32.HI R4, RZ, 0x2, R4 ;  /* 0x00000002ff047819 */ /* 0x000fc80000011604 */
[----:B------:R-:W-:-:S04]  /*b980*/  LOP3.LUT R4, R4, 0x1, RZ, 0xc0, !PT ;  /* 0x0000000104047812 */ /* 0x000fc800078ec0ff */
[----:B------:R-:W-:-:S04]  /*b990*/  ISETP.NE.U32.AND P0, PT, R4, 0x1, PT ;  /* 0x000000010400780c */ /* 0x000fc80003f05070 */
[----:B------:R-:W-:-:S09]  /*b9a0*/  SEL R0, RZ, 0x1, !P0 ;  /* 0x00000001ff007807 */ /* 0x000fd20004000000 */
.L_x_278:
[----:B------:R-:W-:Y:S05]  /*b9b0*/  WARPSYNC.ALL ;  /* 0x0000000000007948 */ /* 0x000fea0003800000 */
[----:B------:R-:W-:-:S13]  /*b9c0*/  ELECT P0, URZ, PT ;  /* 0x00000000003f782f */ /* 0x000fda0003800000 */
[----:B------:R-:W-:Y:S05]  /*b9d0*/  @!P0 EXIT ;  /* 0x000000000000894d */ /* 0x000fea0003800000 */
[----:B------:R-:W-:-:S04]  /*b9e0*/  LOP3.LUT R3, R3, 0x2, RZ, 0xfc, !PT ;  /* 0x0000000203037812 */ /* 0x000fc800078efcff */
[----:B------:R-:W-:-:S13]  /*b9f0*/  ISETP.NE.AND P0, PT, R3, 0x3, PT ;  /* 0x000000030300780c */ /* 0x000fda0003f05270 */
[----:B------:R-:W-:Y:S05]  /*ba00*/  @!P0 BRA `(.L_x_279) ;  /* 0x0000000000048947 */ /* 0x000fea0003800000 */
[----:B------:R-:W-:Y:S01]  /*ba10*/  BPT.TRAP 0x1 ;  /* 0x000000040000795c */ /* 0x000fe20000300000 */
.L_x_279:
[----:B------:R-:W0:Y:S01]  /*ba20*/  S2R R4, SR_CgaCtaId ;  /* 0x0000000000047919 */ /* 0x000e220000008800 */
[----:B---3--:R-:W-:Y:S01]  /*ba30*/  IMAD.WIDE.U32 R2, R9, 0x24924925, RZ ;  /* 0x2492492509027825 */ /* 0x008fe200078e00ff */
[----:B------:R-:W-:-:S03]  /*ba40*/  SHF.L.U32 R5, R0, 0x1f, RZ ;  /* 0x0000001f00057819 */ /* 0x000fc600000006ff */
[----:B------:R-:W-:-:S05]  /*ba50*/  IMAD.IADD R2, R9, 0x1, -R3 ;  /* 0x0000000109027824 */ /* 0x000fca00078e0a03 */
[----:B------:R-:W-:Y:S02]  /*ba60*/  LEA.HI R2, R2, R3, RZ, 0x1f ;  /* 0x0000000302027211 */ /* 0x000fe400078ff8ff */
[----:B------:R-:W-:Y:S02]  /*ba70*/  MOV R3, 0x400 ;  /* 0x0000040000037802 */ /* 0x000fe40000000f00 */
[----:B------:R-:W-:-:S05]  /*ba80*/  SHF.R.U32.HI R2, RZ, 0x2, R2 ;  /* 0x00000002ff027819 */ /* 0x000fca0000011602 */
[----:B------:R-:W-:Y:S01]  /*ba90*/  IMAD R2, R2, -0x7, R9 ;  /* 0xfffffff902027824 */ /* 0x000fe200078e0209 */
[----:B0-----:R-:W-:-:S05]  /*baa0*/  LEA R3, R4, R3, 0x18 ;  /* 0x0000000304037211 */ /* 0x001fca00078ec0ff */
[----:B------:R-:W-:-:S04]  /*bab0*/  VIADD R3, R3, 0x38038 ;  /* 0x0003803803037836 */ /* 0x000fc80000000000 */
[----:B------:R-:W-:-:S07]  /*bac0*/  IMAD R4, R2, 0x8, R3 ;  /* 0x0000000802047824 */ /* 0x000fce00078e0203 */
.L_x_280:
[----:B0-----:R0:W1:Y:S02]  /*bad0*/  SYNCS.PHASECHK.TRANS64.TRYWAIT P0, [R4+URZ], R5 ;  /* 0x00000005040075a7 */ /* 0x001064000800017f */
[----:B-1----:R-:W-:Y:S05]  /*bae0*/  @!P0 NANOSLEEP.SYNCS 0x989680 ;  /* 0x009896800000895d */ /* 0x002fea0003900000 */
[----:B------:R-:W1:Y:S02]  /*baf0*/  @!P0 SYNCS.PHASECHK.TRANS64 P0, [R4+URZ], R5 ;  /* 0x00000005040085a7 */ /* 0x000e64000800007f */
[----:B-1----:R-:W-:Y:S05]  /*bb00*/  @!P0 BRA `(.L_x_280) ;  /* 0xfffffffc00f08947 */ /* 0x002fea000383ffff */
[----:B------:R-:W-:-:S05]  /*bb10*/  VIADD R2, R2, 0x1 ;  /* 0x0000000102027836 */ /* 0x000fca0000000000 */
[----:B------:R-:W-:-:S04]  /*bb20*/  ISETP.NE.AND P0, PT, R2, 0x7, PT ;  /* 0x000000070200780c */ /* 0x000fc80003f05270 */
[----:B0-----:R-:W-:Y:S02]  /*bb30*/  SEL R5, RZ, 0x1, P0 ;  /* 0x00000001ff057807 */ /* 0x001fe40000000000 */
[----:B------:R-:W-:Y:S02]  /*bb40*/  SEL R2, R2, RZ, P0 ;  /* 0x000000ff02027207 */ /* 0x000fe40000000000 */
[----:B------:R-:W-:-:S03]  /*bb50*/  LOP3.LUT R7, R0, R5, RZ, 0x3c, !PT ;  /* 0x0000000500077212 */ /* 0x000fc600078e3cff */
[----:B------:R-:W-:Y:S01]  /*bb60*/  IMAD R0, R2, 0x8, R3 ;  /* 0x0000000802007824 */ /* 0x000fe200078e0203 */
[----:B------:R-:W-:-:S07]  /*bb70*/  SHF.L.U32 R5, R7, 0x1f, RZ ;  /* 0x0000001f07057819 */ /* 0x000fce00000006ff */
.L_x_281:
        /* <DEDUP_REMOVED lines=11> */
.L_x_282:
        /* <DEDUP_REMOVED lines=11> */
.L_x_283:
        /* <DEDUP_REMOVED lines=11> */
.L_x_284:
        /* <DEDUP_REMOVED lines=11> */
.L_x_285:
        /* <DEDUP_REMOVED lines=11> */
.L_x_286:
[----:B0-----:R0:W1:Y:S02]  /*bef0*/  SYNCS.PHASECHK.TRANS64.TRYWAIT P0, [R2+URZ], R3 ;  /* 0x00000003020075a7 */ /* 0x001064000800017f */
[----:B-1----:R-:W-:Y:S05]  /*bf00*/  @!P0 NANOSLEEP.SYNCS 0x989680 ;  /* 0x009896800000895d */ /* 0x002fea0003900000 */
[----:B------:R-:W1:Y:S02]  /*bf10*/  @!P0 SYNCS.PHASECHK.TRANS64 P0, [R2+URZ], R3 ;  /* 0x00000003020085a7 */ /* 0x000e64000800007f */
[----:B-1----:R-:W-:Y:S05]  /*bf20*/  @P0 EXIT ;  /* 0x000000000000094d */ /* 0x002fea0003800000 */
[----:B------:R-:W-:Y:S05]  /*bf30*/  BRA `(.L_x_286) ;  /* 0xfffffffc00ec7947 */ /* 0x000fea000383ffff */
.L_x_287:
[----:B------:R-:W-:-:S00]  /*bf40*/  BRA `(.L_x_287) ;  /* 0xfffffffc00fc7947 */ /* 0x000fc0000383ffff */
[----:B------:R-:W-:-:S00]  /*bf50*/  NOP ;  /* 0x0000000000007918 */ /* 0x000fc00000000000 */
        /* <DEDUP_REMOVED lines=10> */
.L_x_288:


//--------------------- .nv.shared._ZN7cutlass13device_kernelINS_4conv6kernel13ConvUniversalINS1_16ConvProblemShapeILNS1_8OperatorE2ELi3EEENS1_10collective14CollectiveConvINS1_46MainloopSm90TmaGmmaWarpSpecializedImplicitGemmILS5_2ELi7ELi3EN4cute5tupleIJNSA_1CILi1EEESD_SD_EEENS1_36KernelImplicitTmaWarpSpecializedSm90ELi1EEENSB_IJNSC_ILi128EEENSB_IJSH_EEENSB_IJNSC_ILi64EEEEEEEEENS_10bfloat16_tESM_NSA_8TiledMMAINSA_8MMA_AtomIJNSA_4SM904GMMA28MMA_64x128x16_F32BF16BF16_SSILNSQ_5MajorE1ELSS_1ELNSQ_7ScaleInE1ELST_1EEEEEENSA_6LayoutISE_NSB_IJNSC_ILi0EEESX_SX_EEEEENSB_IJNSA_10UnderscoreES10_S10_EEEEENS7_6detail26Sm90ImplicitGemmTileTraitsINSA_13SM90_TMA_LOADENSA_14ComposedLayoutINSA_7SwizzleILi3ELi4ELi3EEENSA_18smem_ptr_flag_bitsILi16EEENSW_INSB_IJNSB_IJSJ_NSC_ILi2EEEEEENSB_IJNSC_ILi8EEES1D_EEENSB_IJSD_NSC_ILi7EEEEEEEEENSB_IJNSB_IJSD_NSC_ILi4096EEEEEENSB_IJSJ_NSC_ILi512EEEEEENSB_IJSX_NSC_ILi8192EEEEEEEEEEEEEvEENS14_INSA_20SM90_TMA_LOAD_IM2COLES1Q_vEEEENS_8epilogue10collective6detail29Sm90TmaWarpSpecializedAdapterINS1W_15DefaultEpilogueISM_NSB_IJlNSB_IJSD_lllEEESX_EEES21_NS1V_6thread17LinearCombinationISM_Li1EffLNS22_9ScaleType4KindE0ELNS_15FloatRoundStyleE2ESM_EENS_4gemm15EpilogueDefaultEEEEEvvEEEEvNT_6ParamsE --------------------------
	.section	.nv.shared._ZN7cutlass13device_kernelINS_4conv6kernel13ConvUniversalINS1_16ConvProblemShapeILNS1_8OperatorE2ELi3EEENS1_10collective14CollectiveConvINS1_46MainloopSm90TmaGmmaWarpSpecializedImplicitGemmILS5_2ELi7ELi3EN4cute5tupleIJNSA_1CILi1EEESD_SD_EEENS1_36KernelImplicitTmaWarpSpecializedSm90ELi1EEENSB_IJNSC_ILi128EEENSB_IJSH_EEENSB_IJNSC_ILi64EEEEEEEEENS_10bfloat16_tESM_NSA_8TiledMMAINSA_8MMA_AtomIJNSA_4SM904GMMA28MMA_64x128x16_F32BF16BF16_SSILNSQ_5MajorE1ELSS_1ELNSQ_7ScaleInE1ELST_1EEEEEENSA_6LayoutISE_NSB_IJNSC_ILi0EEESX_SX_EEEEENSB_IJNSA_10UnderscoreES10_S10_EEEEENS7_6detail26Sm90ImplicitGemmTileTraitsINSA_13SM90_TMA_LOADENSA_14ComposedLayoutINSA_7SwizzleILi3ELi4ELi3EEENSA_18smem_ptr_flag_bitsILi16EEENSW_INSB_IJNSB_IJSJ_NSC_ILi2EEEEEENSB_IJNSC_ILi8EEES1D_EEENSB_IJSD_NSC_ILi7EEEEEEEEENSB_IJNSB_IJSD_NSC_ILi4096EEEEEENSB_IJSJ_NSC_ILi512EEEEEENSB_IJSX_NSC_ILi8192EEEEEEEEEEEEEvEENS14_INSA_20SM90_TMA_LOAD_IM2COLES1Q_vEEEENS_8epilogue10collective6detail29Sm90TmaWarpSpecializedAdapterINS1W_15DefaultEpilogueISM_NSB_IJlNSB_IJSD_lllEEESX_EEES21_NS1V_6thread17LinearCombinationISM_Li1EffLNS22_9ScaleType4KindE0ELNS_15FloatRoundStyleE2ESM_EENS_4gemm15EpilogueDefaultEEEEEvvEEEEvNT_6ParamsE,"aw",@nobits
	.sectionflags	@""
	.align	16
	.zero		1024


//--------------------- .nv.shared.reserved.0     --------------------------
	.section	.nv.shared.reserved.0,"aw",@nobits
	.weak		__nv_reservedSMEM_offset_0_alias
	.size		__nv_reservedSMEM_offset_0_alias, 0, 0
	.other		__nv_reservedSMEM_offset_0_alias,@"STO_CUDA_RESERVED_SHARED STV_DEFAULT"
__nv_reservedSMEM_offset_0_alias:
	.zero		0


//--------------------- .nv.global                --------------------------
	.section	.nv.global,"aw",@nobits
.nv.global:
	.type		_ZN39_INTERNAL_7dafc62a_4_k_cu_81275deb_31424cute1_E,@object
	.size		_ZN39_INTERNAL_7dafc62a_4_k_cu_81275deb_31424cute1_E,(_ZN39_INTERNAL_7dafc62a_4_k_cu_81275deb_31424cuda3std3__45__cpo6cbeginE - _ZN39_INTERNAL_7dafc62a_4_k_cu_81275deb_31424cute1_E)
_ZN39_INTERNAL_7dafc62a_4_k_cu_81275deb_31424cute1_E:
	.zero		1
	.type		_ZN39_INTERNAL_7dafc62a_4_k_cu_81275deb_31424cuda3std3__45__cpo6cbeginE,@object
	.size		_ZN39_INTERNAL_7dafc62a_4_k_cu_81275deb_31424cuda3std3__45__cpo6cbeginE,(_ZN39_INTERNAL_7dafc62a_4_k_cu_81275deb_31424cuda3std3__48in_placeE - _ZN39_INTERNAL_7dafc62a_4_k_cu_81275deb_31424cuda3std3__45__cpo6cbeginE)
_ZN39_INTERNAL_7dafc62a_4_k_cu_81275deb_31424cuda3std3__45__cpo6cbeginE:
	.zero		1
	.type		_ZN39_INTERNAL_7dafc62a_4_k_cu_81275deb_31424cuda3std3__48in_placeE,@object
	.size		_ZN39_INTERNAL_7dafc62a_4_k_cu_81275deb_31424cuda3std3__48in_placeE,(_ZN39_INTERNAL_7dafc62a_4_k_cu_81275deb_31424cuda3std6ranges3__45__cpo9iter_moveE - _ZN39_INTERNAL_7dafc62a_4_k_cu_81275deb_31424cuda3std3__48in_placeE)
_ZN39_INTERNAL_7dafc62a_4_k_cu_81275deb_31424cuda3std3__48in_placeE:
	.zero		1
	.type		_ZN39_INTERNAL_7dafc62a_4_k_cu_81275deb_31424cuda3std6ranges3__45__cpo9iter_moveE,@object
	.size		_ZN39_INTERNAL_7dafc62a_4_k_cu_81275deb_31424cuda3std6ranges3__45__cpo9iter_moveE,(_ZN39_INTERNAL_7dafc62a_4_k_cu_81275deb_31424cuda3std3__45__cpo5beginE - _ZN39_INTERNAL_7dafc62a_4_k_cu_81275deb_31424cuda3std6ranges3__45__cpo9iter_moveE)
_ZN39_INTERNAL_7dafc62a_4_k_cu_81275deb_31424cuda3std6ranges3__45__cpo9iter_moveE:
	.zero		1
	.type		_ZN39_INTERNAL_7dafc62a_4_k_cu_81275deb_31424cuda3std3__45__cpo5beginE,@object
	.size		_ZN39_INTERNAL_7dafc62a_4_k_cu_81275deb_31424cuda3std3__45__cpo5beginE,(_ZN39_INTERNAL_7dafc62a_4_k_cu_81275deb_31424cuda3std3__441_GLOBAL__N__7dafc62a_4_k_cu_81275deb_31426ignoreE - _ZN39_INTERNAL_7dafc62a_4_k_cu_81275deb_31424cuda3std3__45__cpo5beginE)
_ZN39_INTERNAL_7dafc62a_4_k_cu_81275deb_31424cuda3std3__45__cpo5beginE:
	.zero		1
	.type		_ZN39_INTERNAL_7dafc62a_4_k_cu_81275deb_31424cuda3std3__441_GLOBAL__N__7dafc62a_4_k_cu_81275deb_31426ignoreE,@object
	.size		_ZN39_INTERNAL_7dafc62a_4_k_cu_81275deb_31424cuda3std3__441_GLOBAL__N__7dafc62a_4_k_cu_81275deb_31426ignoreE,(_ZN39_INTERNAL_7dafc62a_4_k_cu_81275deb_31424cute7productE - _ZN39_INTERNAL_7dafc62a_4_k_cu_81275deb_31424cuda3std3__441_GLOBAL__N__7dafc62a_4_k_cu_81275deb_31426ignoreE)
_ZN39_INTERNAL_7dafc62a_4_k_cu_81275deb_31424cuda3std3__441_GLOBAL__N__7dafc62a_4_k_cu_81275deb_31426ignoreE:
	.zero		1
	.type		_ZN39_INTERNAL_7dafc62a_4_k_cu_81275deb_31424cute7productE,@object
	.size		_ZN39_INTERNAL_7dafc62a_4_k_cu_81275deb_31424cute7productE,(_ZN39_INTERNAL_7dafc62a_4_k_cu_81275deb_31424cuda3std3__45__cpo3endE - _ZN39_INTERNAL_7dafc62a_4_k_cu_81275deb_31424cute7productE)
_ZN39_INTERNAL_7dafc62a_4_k_cu_81275deb_31424cute7productE:
	.zero		1
	.type		_ZN39_INTERNAL_7dafc62a_4_k_cu_81275deb_31424cuda3std3__45__cpo3endE,@object
	.size		_ZN39_INTERNAL_7dafc62a_4_k_cu_81275deb_31424cuda3std3__45__cpo3endE,(_ZN39_INTERNAL_7dafc62a_4_k_cu_81275deb_31424cuda3std3__419piecewise_constructE - _ZN39_INTERNAL_7dafc62a_4_k_cu_81275deb_31424cuda3std3__45__cpo3endE)
_ZN39_INTERNAL_7dafc62a_4_k_cu_81275deb_31424cuda3std3__45__cpo3endE:
	.zero		1
	.type		_ZN39_INTERNAL_7dafc62a_4_k_cu_81275deb_31424cuda3std3__419piecewise_constructE,@object
	.size		_ZN39_INTERNAL_7dafc62a_4_k_cu_81275deb_31424cuda3std3__419piecewise_constructE,(_ZN39_INTERNAL_7dafc62a_4_k_cu_81275deb_31424cuda3std3__45__cpo4cendE - _ZN39_INTERNAL_7dafc62a_4_k_cu_81275deb_31424cuda3std3__419piecewise_constructE)
_ZN39_INTERNAL_7dafc62a_4_k_cu_81275deb_31424cuda3std3__419piecewise_constructE:
	.zero		1
	.type		_ZN39_INTERNAL_7dafc62a_4_k_cu_81275deb_31424cuda3std3__45__cpo4cendE,@object
	.size		_ZN39_INTERNAL_7dafc62a_4_k_cu_81275deb_31424cuda3std3__45__cpo4cendE,(_ZN39_INTERNAL_7dafc62a_4_k_cu_81275deb_31424cuda3std6ranges3__45__cpo4swapE - _ZN39_INTERNAL_7dafc62a_4_k_cu_81275deb_31424cuda3std3__45__cpo4cendE)
_ZN39_INTERNAL_7dafc62a_4_k_cu_81275deb_31424cuda3std3__45__cpo4cendE:
	.zero		1
	.type		_ZN39_INTERNAL_7dafc62a_4_k_cu_81275deb_31424cuda3std6ranges3__45__cpo4swapE,@object
	.size		_ZN39_INTERNAL_7dafc62a_4_k_cu_81275deb_31424cuda3std6ranges3__45__cpo4swapE,(.L_7 - _ZN39_INTERNAL_7dafc62a_4_k_cu_81275deb_31424cuda3std6ranges3__45__cpo4swapE)
_ZN39_INTERNAL_7dafc62a_4_k_cu_81275deb_31424cuda3std6ranges3__45__cpo4swapE:
	.zero		1
.L_7:


//--------------------- .nv.constant0._ZN7cutlass13device_kernelINS_4conv6kernel13ConvUniversalINS1_16ConvProblemShapeILNS1_8OperatorE2ELi3EEENS1_10collective14CollectiveConvINS1_46MainloopSm90TmaGmmaWarpSpecializedImplicitGemmILS5_2ELi7ELi3EN4cute5tupleIJNSA_1CILi1EEESD_SD_EEENS1_36KernelImplicitTmaWarpSpecializedSm90ELi1EEENSB_IJNSC_ILi128EEENSB_IJSH_EEENSB_IJNSC_ILi64EEEEEEEEENS_10bfloat16_tESM_NSA_8TiledMMAINSA_8MMA_AtomIJNSA_4SM904GMMA28MMA_64x128x16_F32BF16BF16_SSILNSQ_5MajorE1ELSS_1ELNSQ_7ScaleInE1ELST_1EEEEEENSA_6LayoutISE_NSB_IJNSC_ILi0EEESX_SX_EEEEENSB_IJNSA_10UnderscoreES10_S10_EEEEENS7_6detail26Sm90ImplicitGemmTileTraitsINSA_13SM90_TMA_LOADENSA_14ComposedLayoutINSA_7SwizzleILi3ELi4ELi3EEENSA_18smem_ptr_flag_bitsILi16EEENSW_INSB_IJNSB_IJSJ_NSC_ILi2EEEEEENSB_IJNSC_ILi8EEES1D_EEENSB_IJSD_NSC_ILi7EEEEEEEEENSB_IJNSB_IJSD_NSC_ILi4096EEEEEENSB_IJSJ_NSC_ILi512EEEEEENSB_IJSX_NSC_ILi8192EEEEEEEEEEEEEvEENS14_INSA_20SM90_TMA_LOAD_IM2COLES1Q_vEEEENS_8epilogue10collective6detail29Sm90TmaWarpSpecializedAdapterINS1W_15DefaultEpilogueISM_NSB_IJlNSB_IJSD_lllEEESX_EEES21_NS1V_6thread17LinearCombinationISM_Li1EffLNS22_9ScaleType4KindE0ELNS_15FloatRoundStyleE2ESM_EENS_4gemm15EpilogueDefaultEEEEEvvEEEEvNT_6ParamsE --------------------------
	.section	.nv.constant0._ZN7cutlass13device_kernelINS_4conv6kernel13ConvUniversalINS1_16ConvProblemShapeILNS1_8OperatorE2ELi3EEENS1_10collective14CollectiveConvINS1_46MainloopSm90TmaGmmaWarpSpecializedImplicitGemmILS5_2ELi7ELi3EN4cute5tupleIJNSA_1CILi1EEESD_SD_EEENS1_36KernelImplicitTmaWarpSpecializedSm90ELi1EEENSB_IJNSC_ILi128EEENSB_IJSH_EEENSB_IJNSC_ILi64EEEEEEEEENS_10bfloat16_tESM_NSA_8TiledMMAINSA_8MMA_AtomIJNSA_4SM904GMMA28MMA_64x128x16_F32BF16BF16_SSILNSQ_5MajorE1ELSS_1ELNSQ_7ScaleInE1ELST_1EEEEEENSA_6LayoutISE_NSB_IJNSC_ILi0EEESX_SX_EEEEENSB_IJNSA_10UnderscoreES10_S10_EEEEENS7_6detail26Sm90ImplicitGemmTileTraitsINSA_13SM90_TMA_LOADENSA_14ComposedLayoutINSA_7SwizzleILi3ELi4ELi3EEENSA_18smem_ptr_flag_bitsILi16EEENSW_INSB_IJNSB_IJSJ_NSC_ILi2EEEEEENSB_IJNSC_ILi8EEES1D_EEENSB_IJSD_NSC_ILi7EEEEEEEEENSB_IJNSB_IJSD_NSC_ILi4096EEEEEENSB_IJSJ_NSC_ILi512EEEEEENSB_IJSX_NSC_ILi8192EEEEEEEEEEEEEvEENS14_INSA_20SM90_TMA_LOAD_IM2COLES1Q_vEEEENS_8epilogue10collective6detail29Sm90TmaWarpSpecializedAdapterINS1W_15DefaultEpilogueISM_NSB_IJlNSB_IJSD_lllEEESX_EEES21_NS1V_6thread17LinearCombinationISM_Li1EffLNS22_9ScaleType4KindE0ELNS_15FloatRoundStyleE2ESM_EENS_4gemm15EpilogueDefaultEEEEEvvEEEEvNT_6ParamsE,"a",@progbits
	.sectionflags	@""
	.align	4
.nv.constant0._ZN7cutlass13device_kernelINS_4conv6kernel13ConvUniversalINS1_16ConvProblemShapeILNS1_8OperatorE2ELi3EEENS1_10collective14CollectiveConvINS1_46MainloopSm90TmaGmmaWarpSpecializedImplicitGemmILS5_2ELi7ELi3EN4cute5tupleIJNSA_1CILi1EEESD_SD_EEENS1_36KernelImplicitTmaWarpSpecializedSm90ELi1EEENSB_IJNSC_ILi128EEENSB_IJSH_EEENSB_IJNSC_ILi64EEEEEEEEENS_10bfloat16_tESM_NSA_8TiledMMAINSA_8MMA_AtomIJNSA_4SM904GMMA28MMA_64x128x16_F32BF16BF16_SSILNSQ_5MajorE1ELSS_1ELNSQ_7ScaleInE1ELST_1EEEEEENSA_6LayoutISE_NSB_IJNSC_ILi0EEESX_SX_EEEEENSB_IJNSA_10UnderscoreES10_S10_EEEEENS7_6detail26Sm90ImplicitGemmTileTraitsINSA_13SM90_TMA_LOADENSA_14ComposedLayoutINSA_7SwizzleILi3ELi4ELi3EEENSA_18smem_ptr_flag_bitsILi16EEENSW_INSB_IJNSB_IJSJ_NSC_ILi2EEEEEENSB_IJNSC_ILi8EEES1D_EEENSB_IJSD_NSC_ILi7EEEEEEEEENSB_IJNSB_IJSD_NSC_ILi4096EEEEEENSB_IJSJ_NSC_ILi512EEEEEENSB_IJSX_NSC_ILi8192EEEEEEEEEEEEEvEENS14_INSA_20SM90_TMA_LOAD_IM2COLES1Q_vEEEENS_8epilogue10collective6detail29Sm90TmaWarpSpecializedAdapterINS1W_15DefaultEpilogueISM_NSB_IJlNSB_IJSD_lllEEESX_EEES21_NS1V_6thread17LinearCombinationISM_Li1EffLNS22_9ScaleType4KindE0ELNS_15FloatRoundStyleE2ESM_EENS_4gemm15EpilogueDefaultEEEEEvvEEEEvNT_6ParamsE:
	.zero		1664


//--------------------- SYMBOLS --------------------------

	.type		.nv.reservedSmem.offset0,@object
	.size		.nv.reservedSmem.offset0,0x4
